	.target	sm_90a

	.elftype	@"ET_EXEC"


//--------------------- .note.nv.tkinfo           --------------------------
	.section	.note.nv.tkinfo,"",@"SHT_NOTE"
	.sectionflags	@"SHF_NOTE_NV_TKINFO"
	.tkinfo
        /*0018*/ 	.word	0x00000002
        /*0030*/ 	.string	""
        /*0030*/ 	.string	"ptxas"
        /*0030*/ 	.string	"Cuda compilation tools, release 13.0, V13.0.88"
        /*0030*/ 	.string	"Build cuda_13.0.r13.0/compiler.36424714_0"
        /*0030*/ 	.string	"-arch sm_90a -m 64 "



//--------------------- .note.nv.cuinfo           --------------------------
	.section	.note.nv.cuinfo,"",@"SHT_NOTE"
	.sectionflags	@"SHF_NOTE_NV_CUINFO"
        /*0018*/ 	.short	0x0002
        /*001a*/ 	.short	0x005a
        /*001c*/ 	.short	0x0082
	.zero		2


//--------------------- .nv.info                  --------------------------
	.section	.nv.info,"",@"SHT_CUDA_INFO"
	.align	4


	//----- nvinfo : EIATTR_REGCOUNT
	.align		4
        /*0000*/ 	.byte	0x04, 0x2f
        /*0002*/ 	.short	(.L_16 - .L_15)
	.align		4
.L_15:
        /*0004*/ 	.word	index@(_ZN7cutlass13device_kernelINS_4gemm6kernel13GemmUniversalIN4cute5tupleIJiiiiEEENS1_10collective13CollectiveMmaINS1_39MainloopSm90TmaGmmaRmemAWarpSpecializedILi9ENS5_IJNS4_1CILi1EEESB_SB_EEENS1_35KernelTmaWarpSpecializedCooperativeEEENS5_IJNSA_ILi128EEENSA_ILi64EEESF_EEENS_12float_e4m3_tENS5_IJSB_llEEENS_12float_e5m2_tENS5_IJlSB_lEEENS4_8TiledMMAINS4_8MMA_AtomIJNS4_4SM904GMMA30MMA_64x64x32_F32E4M3E5M2_RS_TNILNSP_7ScaleInE1ELSR_1EEEEEENS4_6LayoutINS5_IJNSA_ILi2EEESB_SB_EEENS5_IJSB_NSA_ILi0EEESX_EEEEENS5_IJNS4_10UnderscoreES10_S10_EEEEENS4_13SM90_TMA_LOADENS4_14ComposedLayoutINS4_7SwizzleILi3ELi4ELi3EEENS4_18smem_ptr_flag_bitsILi8EEENSU_INS5_IJSF_NSA_ILi8EEEEEENS5_IJSB_SF_EEEEEEENS4_9Copy_AtomIJNS4_39AutoVectorizingCopyWithAssumedAlignmentILi128EEESI_EEENS4_8identityES13_NS14_IS16_S18_NSU_INS5_IJS19_SF_EEENS5_IJSF_SB_EEEEEEEvS1I_EENS_8epilogue10collective6detail29Sm90TmaWarpSpecializedAdapterINS1P_15DefaultEpilogueISI_SL_SL_NS1O_6thread17LinearCombinationISI_Li1EffLNS1T_9ScaleType4KindE0ELNS_15FloatRoundStyleE2ESI_EENS1_15EpilogueDefaultEEEEEvvEEEEvNT_6ParamsE)
        /*0008*/ 	.word	0x000000a8


	//----- nvinfo : EIATTR_FRAME_SIZE
	.align		4
.L_16:
        /*000c*/ 	.byte	0x04, 0x11
        /*000e*/ 	.short	(.L_18 - .L_17)
	.align		4
.L_17:
        /*0010*/ 	.word	index@(_ZN7cutlass13device_kernelINS_4gemm6kernel13GemmUniversalIN4cute5tupleIJiiiiEEENS1_10collective13CollectiveMmaINS1_39MainloopSm90TmaGmmaRmemAWarpSpecializedILi9ENS5_IJNS4_1CILi1EEESB_SB_EEENS1_35KernelTmaWarpSpecializedCooperativeEEENS5_IJNSA_ILi128EEENSA_ILi64EEESF_EEENS_12float_e4m3_tENS5_IJSB_llEEENS_12float_e5m2_tENS5_IJlSB_lEEENS4_8TiledMMAINS4_8MMA_AtomIJNS4_4SM904GMMA30MMA_64x64x32_F32E4M3E5M2_RS_TNILNSP_7ScaleInE1ELSR_1EEEEEENS4_6LayoutINS5_IJNSA_ILi2EEESB_SB_EEENS5_IJSB_NSA_ILi0EEESX_EEEEENS5_IJNS4_10UnderscoreES10_S10_EEEEENS4_13SM90_TMA_LOADENS4_14ComposedLayoutINS4_7SwizzleILi3ELi4ELi3EEENS4_18smem_ptr_flag_bitsILi8EEENSU_INS5_IJSF_NSA_ILi8EEEEEENS5_IJSB_SF_EEEEEEENS4_9Copy_AtomIJNS4_39AutoVectorizingCopyWithAssumedAlignmentILi128EEESI_EEENS4_8identityES13_NS14_IS16_S18_NSU_INS5_IJS19_SF_EEENS5_IJSF_SB_EEEEEEEvS1I_EENS_8epilogue10collective6detail29Sm90TmaWarpSpecializedAdapterINS1P_15DefaultEpilogueISI_SL_SL_NS1O_6thread17LinearCombinationISI_Li1EffLNS1T_9ScaleType4KindE0ELNS_15FloatRoundStyleE2ESI_EENS1_15EpilogueDefaultEEEEEvvEEEEvNT_6ParamsE)
        /*0014*/ 	.word	0x00000000


	//----- nvinfo : EIATTR_MIN_STACK_SIZE
	.align		4
.L_18:
        /*0018*/ 	.byte	0x04, 0x12
        /*001a*/ 	.short	(.L_20 - .L_19)
	.align		4
.L_19:
        /*001c*/ 	.word	index@(_ZN7cutlass13device_kernelINS_4gemm6kernel13GemmUniversalIN4cute5tupleIJiiiiEEENS1_10collective13CollectiveMmaINS1_39MainloopSm90TmaGmmaRmemAWarpSpecializedILi9ENS5_IJNS4_1CILi1EEESB_SB_EEENS1_35KernelTmaWarpSpecializedCooperativeEEENS5_IJNSA_ILi128EEENSA_ILi64EEESF_EEENS_12float_e4m3_tENS5_IJSB_llEEENS_12float_e5m2_tENS5_IJlSB_lEEENS4_8TiledMMAINS4_8MMA_AtomIJNS4_4SM904GMMA30MMA_64x64x32_F32E4M3E5M2_RS_TNILNSP_7ScaleInE1ELSR_1EEEEEENS4_6LayoutINS5_IJNSA_ILi2EEESB_SB_EEENS5_IJSB_NSA_ILi0EEESX_EEEEENS5_IJNS4_10UnderscoreES10_S10_EEEEENS4_13SM90_TMA_LOADENS4_14ComposedLayoutINS4_7SwizzleILi3ELi4ELi3EEENS4_18smem_ptr_flag_bitsILi8EEENSU_INS5_IJSF_NSA_ILi8EEEEEENS5_IJSB_SF_EEEEEEENS4_9Copy_AtomIJNS4_39AutoVectorizingCopyWithAssumedAlignmentILi128EEESI_EEENS4_8identityES13_NS14_IS16_S18_NSU_INS5_IJS19_SF_EEENS5_IJSF_SB_EEEEEEEvS1I_EENS_8epilogue10collective6detail29Sm90TmaWarpSpecializedAdapterINS1P_15DefaultEpilogueISI_SL_SL_NS1O_6thread17LinearCombinationISI_Li1EffLNS1T_9ScaleType4KindE0ELNS_15FloatRoundStyleE2ESI_EENS1_15EpilogueDefaultEEEEEvvEEEEvNT_6ParamsE)
        /*0020*/ 	.word	0x00000000
.L_20:


//--------------------- .nv.compat                --------------------------
	.section	.nv.compat,"",@"SHT_CUDA_COMPAT_INFO"
	.align	4
        /*0000*/ 	.byte	0x02, 0x09, 0x01, 0x00, 0x02, 0x02, 0x04, 0x00, 0x02, 0x05, 0x05, 0x00, 0x03, 0x07, 0x01, 0x01
        /*0010*/ 	.byte	0x02, 0x03, 0x01, 0x00, 0x02, 0x06, 0x01, 0x00, 0x04, 0x0b, 0x08, 0x00, 0x00, 0x00, 0x00, 0x00
        /*0020*/ 	.byte	0x00, 0x00, 0x00, 0x00


//--------------------- .nv.info._ZN7cutlass13device_kernelINS_4gemm6kernel13GemmUniversalIN4cute5tupleIJiiiiEEENS1_10collective13CollectiveMmaINS1_39MainloopSm90TmaGmmaRmemAWarpSpecializedILi9ENS5_IJNS4_1CILi1EEESB_SB_EEENS1_35KernelTmaWarpSpecializedCooperativeEEENS5_IJNSA_ILi128EEENSA_ILi64EEESF_EEENS_12float_e4m3_tENS5_IJSB_llEEENS_12float_e5m2_tENS5_IJlSB_lEEENS4_8TiledMMAINS4_8MMA_AtomIJNS4_4SM904GMMA30MMA_64x64x32_F32E4M3E5M2_RS_TNILNSP_7ScaleInE1ELSR_1EEEEEENS4_6LayoutINS5_IJNSA_ILi2EEESB_SB_EEENS5_IJSB_NSA_ILi0EEESX_EEEEENS5_IJNS4_10UnderscoreES10_S10_EEEEENS4_13SM90_TMA_LOADENS4_14ComposedLayoutINS4_7SwizzleILi3ELi4ELi3EEENS4_18smem_ptr_flag_bitsILi8EEENSU_INS5_IJSF_NSA_ILi8EEEEEENS5_IJSB_SF_EEEEEEENS4_9Copy_AtomIJNS4_39AutoVectorizingCopyWithAssumedAlignmentILi128EEESI_EEENS4_8identityES13_NS14_IS16_S18_NSU_INS5_IJS19_SF_EEENS5_IJSF_SB_EEEEEEEvS1I_EENS_8epilogue10collective6detail29Sm90TmaWarpSpecializedAdapterINS1P_15DefaultEpilogueISI_SL_SL_NS1O_6thread17LinearCombinationISI_Li1EffLNS1T_9ScaleType4KindE0ELNS_15FloatRoundStyleE2ESI_EENS1_15EpilogueDefaultEEEEEvvEEEEvNT_6ParamsE --------------------------
	.section	.nv.info._ZN7cutlass13device_kernelINS_4gemm6kernel13GemmUniversalIN4cute5tupleIJiiiiEEENS1_10collective13CollectiveMmaINS1_39MainloopSm90TmaGmmaRmemAWarpSpecializedILi9ENS5_IJNS4_1CILi1EEESB_SB_EEENS1_35KernelTmaWarpSpecializedCooperativeEEENS5_IJNSA_ILi128EEENSA_ILi64EEESF_EEENS_12float_e4m3_tENS5_IJSB_llEEENS_12float_e5m2_tENS5_IJlSB_lEEENS4_8TiledMMAINS4_8MMA_AtomIJNS4_4SM904GMMA30MMA_64x64x32_F32E4M3E5M2_RS_TNILNSP_7ScaleInE1ELSR_1EEEEEENS4_6LayoutINS5_IJNSA_ILi2EEESB_SB_EEENS5_IJSB_NSA_ILi0EEESX_EEEEENS5_IJNS4_10UnderscoreES10_S10_EEEEENS4_13SM90_TMA_LOADENS4_14ComposedLayoutINS4_7SwizzleILi3ELi4ELi3EEENS4_18smem_ptr_flag_bitsILi8EEENSU_INS5_IJSF_NSA_ILi8EEEEEENS5_IJSB_SF_EEEEEEENS4_9Copy_AtomIJNS4_39AutoVectorizingCopyWithAssumedAlignmentILi128EEESI_EEENS4_8identityES13_NS14_IS16_S18_NSU_INS5_IJS19_SF_EEENS5_IJSF_SB_EEEEEEEvS1I_EENS_8epilogue10collective6detail29Sm90TmaWarpSpecializedAdapterINS1P_15DefaultEpilogueISI_SL_SL_NS1O_6thread17LinearCombinationISI_Li1EffLNS1T_9ScaleType4KindE0ELNS_15FloatRoundStyleE2ESI_EENS1_15EpilogueDefaultEEEEEvvEEEEvNT_6ParamsE,"",@"SHT_CUDA_INFO"
	.sectionflags	@""
	.align	4


	//----- nvinfo : EIATTR_CUDA_API_VERSION
	.align		4
        /*0000*/ 	.byte	0x04, 0x37
        /*0002*/ 	.short	(.L_22 - .L_21)
.L_21:
        /*0004*/ 	.word	0x00000082


	//----- nvinfo : EIATTR_KPARAM_INFO
	.align		4
.L_22:
        /*0008*/ 	.byte	0x04, 0x17
        /*000a*/ 	.short	(.L_24 - .L_23)
.L_23:
        /*000c*/ 	.word	0x00000000
        /*0010*/ 	.short	0x0000
        /*0012*/ 	.short	0x0070
        /*0014*/ 	.byte	0x00, 0xf0, 0x01, 0x10


	//----- nvinfo : EIATTR_SPARSE_MMA_MASK
	.align		4
.L_24:
        /*0018*/ 	.byte	0x03, 0x50
        /*001a*/ 	.short	0x0000


	//----- nvinfo : EIATTR_MAXREG_COUNT
	.align		4
        /*001c*/ 	.byte	0x03, 0x1b
        /*001e*/ 	.short	0x00a8


	//----- nvinfo : EIATTR_NUM_BARRIERS
	.align		4
        /*0020*/ 	.byte	0x02, 0x4c
        /*0022*/ 	.byte	0x01
	.zero		1


	//----- nvinfo : EIATTR_EXTERNS
	.align		4
        /*0024*/ 	.byte	0x04, 0x0f
        /*0026*/ 	.short	(.L_26 - .L_25)


	//   ....[0]....
	.align		4
.L_25:
        /*0028*/ 	.word	index@(__assertfail)


	//----- nvinfo : EIATTR_MERCURY_ISA_VERSION
	.align		4
.L_26:
        /*002c*/ 	.byte	0x03, 0x5f
        /*002e*/ 	.short	0x0101


	//----- nvinfo : EIATTR_INT_WARP_WIDE_INSTR_OFFSETS
	.align		4
        /*0030*/ 	.byte	0x04, 0x31
        /*0032*/ 	.short	(.L_28 - .L_27)


	//   ....[0]....
.L_27:
        /*0034*/ 	.word	0x00000480


	//   ....[1]....
        /*0038*/ 	.word	0x000004b0


	//   ....[2]....
        /*003c*/ 	.word	0x00000590


	//----- nvinfo : EIATTR_COOP_GROUP_MASK_REGIDS
	.align		4
.L_28:
        /*0040*/ 	.byte	0x04, 0x29
        /*0042*/ 	.short	(.L_30 - .L_29)


	//   ....[0]....
.L_29:
        /*0044*/ 	.word	0xffffffff


	//   ....[1]....
        /*0048*/ 	.word	0xffffffff


	//   ....[2]....
        /*004c*/ 	.word	0xffffffff


	//   ....[3]....
        /*0050*/ 	.word	0xffffffff


	//   ....[4]....
        /*0054*/ 	.word	0x0500000f


	//----- nvinfo : EIATTR_COOP_GROUP_INSTR_OFFSETS
	.align		4
.L_30:
        /*0058*/ 	.byte	0x04, 0x28
        /*005a*/ 	.short	(.L_32 - .L_31)


	//   ....[0]....
.L_31:
        /*005c*/ 	.word	0x00000060


	//   ....[1]....
        /*0060*/ 	.word	0x00000070


	//   ....[2]....
        /*0064*/ 	.word	0x00000130


	//   ....[3]....
        /*0068*/ 	.word	0x00000390


	//   ....[4]....
        /*006c*/ 	.word	0x00008320


	//----- nvinfo : EIATTR_REG_RECONFIG
	.align		4
.L_32:
        /*0070*/ 	.byte	0x01, 0x54
	.zero		2


	//----- nvinfo : EIATTR_SYSCALL_OFFSETS
	.align		4
        /*0074*/ 	.byte	0x04, 0x46
        /*0076*/ 	.short	(.L_34 - .L_33)


	//   ....[0]....
.L_33:
        /*0078*/ 	.word	0x00001140


	//   ....[1]....
        /*007c*/ 	.word	0x000012a0


	//   ....[2]....
        /*0080*/ 	.word	0x00001390


	//   ....[3]....
        /*0084*/ 	.word	0x00007130


	//   ....[4]....
        /*0088*/ 	.word	0x00007260


	//----- nvinfo : EIATTR_MBARRIER_INSTR_OFFSETS
	.align		4
.L_34:
        /*008c*/ 	.byte	0x04, 0x39
        /*008e*/ 	.short	(.L_36 - .L_35)


	//   ....[0]....
.L_35:
        /*0090*/ 	.word	0x00000250
        /*0094*/ 	.word	0x000000ff
        /*0098*/ 	.word	0x00000000
        /*009c*/ 	.short	0x0100
        /*009e*/ 	.byte	0x08
	.zero		1


	//   ....[1]....
        /*00a0*/ 	.word	0x00000260
        /*00a4*/ 	.word	0x000000ff
        /*00a8*/ 	.word	0x00000048
        /*00ac*/ 	.short	0x0100
        /*00ae*/ 	.byte	0x08
	.zero		1


	//   ....[2]....
        /*00b0*/ 	.word	0x00000270
        /*00b4*/ 	.word	0x000000ff
        /*00b8*/ 	.word	0x00000008
        /*00bc*/ 	.short	0x0100
        /*00be*/ 	.byte	0x08
	.zero		1


	//   ....[3]....
        /*00c0*/ 	.word	0x00000280
        /*00c4*/ 	.word	0x000000ff
        /*00c8*/ 	.word	0x00000050
        /*00cc*/ 	.short	0x0100
        /*00ce*/ 	.byte	0x08
	.zero		1


	//   ....[4]....
        /*00d0*/ 	.word	0x00000290
        /*00d4*/ 	.word	0x000000ff
        /*00d8*/ 	.word	0x00000010
        /*00dc*/ 	.short	0x0100
        /*00de*/ 	.byte	0x08
	.zero		1


	//   ....[5]....
        /*00e0*/ 	.word	0x000002a0
        /*00e4*/ 	.word	0x000000ff
        /*00e8*/ 	.word	0x00000058
        /*00ec*/ 	.short	0x0100
        /*00ee*/ 	.byte	0x08
	.zero		1


	//   ....[6]....
        /*00f0*/ 	.word	0x000002b0
        /*00f4*/ 	.word	0x000000ff
        /*00f8*/ 	.word	0x00000018
        /*00fc*/ 	.short	0x0100
        /*00fe*/ 	.byte	0x08
	.zero		1


	//   ....[7]....
        /*0100*/ 	.word	0x000002c0
        /*0104*/ 	.word	0x000000ff
        /*0108*/ 	.word	0x00000060
        /*010c*/ 	.short	0x0100
        /*010e*/ 	.byte	0x08
	.zero		1


	//   ....[8]....
        /*0110*/ 	.word	0x000002d0
        /*0114*/ 	.word	0x000000ff
        /*0118*/ 	.word	0x00000020
        /*011c*/ 	.short	0x0100
        /*011e*/ 	.byte	0x08
	.zero		1


	//   ....[9]....
        /*0120*/ 	.word	0x000002e0
        /*0124*/ 	.word	0x000000ff
        /*0128*/ 	.word	0x00000068
        /*012c*/ 	.short	0x0100
        /*012e*/ 	.byte	0x08
	.zero		1


	//   ....[10]....
        /*0130*/ 	.word	0x000002f0
        /*0134*/ 	.word	0x000000ff
        /*0138*/ 	.word	0x00000028
        /*013c*/ 	.short	0x0100
        /*013e*/ 	.byte	0x08
	.zero		1


	//   ....[11]....
        /*0140*/ 	.word	0x00000300
        /*0144*/ 	.word	0x000000ff
        /*0148*/ 	.word	0x00000070
        /*014c*/ 	.short	0x0100
        /*014e*/ 	.byte	0x08
	.zero		1


	//   ....[12]....
        /*0150*/ 	.word	0x00000310
        /*0154*/ 	.word	0x000000ff
        /*0158*/ 	.word	0x00000030
        /*015c*/ 	.short	0x0100
        /*015e*/ 	.byte	0x08
	.zero		1


	//   ....[13]....
        /*0160*/ 	.word	0x00000320
        /*0164*/ 	.word	0x000000ff
        /*0168*/ 	.word	0x00000078
        /*016c*/ 	.short	0x0100
        /*016e*/ 	.byte	0x08
	.zero		1


	//   ....[14]....
        /*0170*/ 	.word	0x00000330
        /*0174*/ 	.word	0x000000ff
        /*0178*/ 	.word	0x00000038
        /*017c*/ 	.short	0x0100
        /*017e*/ 	.byte	0x08
	.zero		1


	//   ....[15]....
        /*0180*/ 	.word	0x00000340
        /*0184*/ 	.word	0x000000ff
        /*0188*/ 	.word	0x00000080
        /*018c*/ 	.short	0x0100
        /*018e*/ 	.byte	0x08
	.zero		1


	//   ....[16]....
        /*0190*/ 	.word	0x00000350
        /*0194*/ 	.word	0x000000ff
        /*0198*/ 	.word	0x00000040
        /*019c*/ 	.short	0x0100
        /*019e*/ 	.byte	0x08
	.zero		1


	//   ....[17]....
        /*01a0*/ 	.word	0x00000360
        /*01a4*/ 	.word	0x000000ff
        /*01a8*/ 	.word	0x00000088
        /*01ac*/ 	.short	0x0100
        /*01ae*/ 	.byte	0x08
	.zero		1


	//   ....[18]....
        /*01b0*/ 	.word	0x00000600
        /*01b4*/ 	.word	0x000000ff
        /*01b8*/ 	.word	0x000000a0
        /*01bc*/ 	.short	0x0100
        /*01be*/ 	.byte	0x06
	.zero		1


	//   ....[19]....
        /*01c0*/ 	.word	0x00000660
        /*01c4*/ 	.word	0x000000ff
        /*01c8*/ 	.word	0x000000a8
        /*01cc*/ 	.short	0x0100
        /*01ce*/ 	.byte	0x06
	.zero		1


	//   ....[20]....
        /*01d0*/ 	.word	0x000014a0
        /*01d4*/ 	.word	0x00000004
        /*01d8*/ 	.word	0x00000000
        /*01dc*/ 	.short	0x010a
        /*01de*/ 	.byte	0x3f
	.zero		1


	//   ....[21]....
        /*01e0*/ 	.word	0x000014e0
        /*01e4*/ 	.word	0x00000004
        /*01e8*/ 	.word	0x00000000
        /*01ec*/ 	.short	0x010a
        /*01ee*/ 	.byte	0x3f
	.zero		1


	//   ....[22]....
        /*01f0*/ 	.word	0x000016e0
        /*01f4*/ 	.word	0x00000007
        /*01f8*/ 	.word	0x00000000
        /*01fc*/ 	.short	0x010a
        /*01fe*/ 	.byte	0x3f
	.zero		1


	//   ....[23]....
        /*0200*/ 	.word	0x000020a0
        /*0204*/ 	.word	0x00000007
        /*0208*/ 	.word	0x00000000
        /*020c*/ 	.short	0x010a
        /*020e*/ 	.byte	0x3f
	.zero		1


	//   ....[24]....
        /*0210*/ 	.word	0x00002480
        /*0214*/ 	.word	0x00000017
        /*0218*/ 	.word	0x00000000
        /*021c*/ 	.short	0x010a
        /*021e*/ 	.byte	0x3f
	.zero		1


	//   ....[25]....
        /*0220*/ 	.word	0x00002920
        /*0224*/ 	.word	0x00000009
        /*0228*/ 	.word	0x00000000
        /*022c*/ 	.short	0x0101
        /*022e*/ 	.byte	0x3f
	.zero		1


	//   ....[26]....
        /*0230*/ 	.word	0x00002c10
        /*0234*/ 	.word	0x00000017
        /*0238*/ 	.word	0x00000000
        /*023c*/ 	.short	0x010a
        /*023e*/ 	.byte	0x3f
	.zero		1


	//   ....[27]....
        /*0240*/ 	.word	0x000033e0
        /*0244*/ 	.word	0x00000007
        /*0248*/ 	.word	0x00000000
        /*024c*/ 	.short	0x0101
        /*024e*/ 	.byte	0x3f
	.zero		1


	//   ....[28]....
        /*0250*/ 	.word	0x00003770
        /*0254*/ 	.word	0x00000000
        /*0258*/ 	.word	0x00000000
        /*025c*/ 	.short	0x0101
        /*025e*/ 	.byte	0x3f
	.zero		1


	//   ....[29]....
        /*0260*/ 	.word	0x00007330
        /*0264*/ 	.word	0x00000007
        /*0268*/ 	.word	0x00000048
        /*026c*/ 	.short	0x010a
        /*026e*/ 	.byte	0x3f
	.zero		1


	//   ....[30]....
        /*0270*/ 	.word	0x000076f0
        /*0274*/ 	.word	0x00000000
        /*0278*/ 	.word	0x000000a8
        /*027c*/ 	.short	0x0101
        /*027e*/ 	.byte	0x3f
	.zero		1


	//   ....[31]....
        /*0280*/ 	.word	0x00007e10
        /*0284*/ 	.word	0x00000005
        /*0288*/ 	.word	0x00000000
        /*028c*/ 	.short	0x010a
        /*028e*/ 	.byte	0x3f
	.zero		1


	//   ....[32]....
        /*0290*/ 	.word	0x00007e90
        /*0294*/ 	.word	0x00000007
        /*0298*/ 	.word	0x00000000
        /*029c*/ 	.short	0x010a
        /*029e*/ 	.byte	0x3f
	.zero		1


	//   ....[33]....
        /*02a0*/ 	.word	0x00007f20
        /*02a4*/ 	.word	0x00000006
        /*02a8*/ 	.word	0x00000000
        /*02ac*/ 	.short	0x010a
        /*02ae*/ 	.byte	0x3f
	.zero		1


	//   ....[34]....
        /*02b0*/ 	.word	0x00007fb0
        /*02b4*/ 	.word	0x00000007
        /*02b8*/ 	.word	0x00000000
        /*02bc*/ 	.short	0x010a
        /*02be*/ 	.byte	0x3f
	.zero		1


	//   ....[35]....
        /*02c0*/ 	.word	0x00008040
        /*02c4*/ 	.word	0x00000006
        /*02c8*/ 	.word	0x00000000
        /*02cc*/ 	.short	0x010a
        /*02ce*/ 	.byte	0x3f
	.zero		1


	//   ....[36]....
        /*02d0*/ 	.word	0x000080d0
        /*02d4*/ 	.word	0x00000007
        /*02d8*/ 	.word	0x00000000
        /*02dc*/ 	.short	0x010a
        /*02de*/ 	.byte	0x3f
	.zero		1


	//   ....[37]....
        /*02e0*/ 	.word	0x00008160
        /*02e4*/ 	.word	0x00000006
        /*02e8*/ 	.word	0x00000000
        /*02ec*/ 	.short	0x010a
        /*02ee*/ 	.byte	0x3f
	.zero		1


	//   ....[38]....
        /*02f0*/ 	.word	0x000081f0
        /*02f4*/ 	.word	0x00000007
        /*02f8*/ 	.word	0x00000000
        /*02fc*/ 	.short	0x010a
        /*02fe*/ 	.byte	0x3f
	.zero		1


	//   ....[39]....
        /*0300*/ 	.word	0x00008280
        /*0304*/ 	.word	0x00000003
        /*0308*/ 	.word	0x00000000
        /*030c*/ 	.short	0x010a
        /*030e*/ 	.byte	0x3f
	.zero		1


	//   ....[40]....
        /*0310*/ 	.word	0x00008350
        /*0314*/ 	.word	0x00000004
        /*0318*/ 	.word	0x00000000
        /*031c*/ 	.short	0x010a
        /*031e*/ 	.byte	0x3f
	.zero		1


	//   ....[41]....
        /*0320*/ 	.word	0x000083a0
        /*0324*/ 	.word	0x00000007
        /*0328*/ 	.word	0x00000000
        /*032c*/ 	.short	0x010a
        /*032e*/ 	.byte	0x3f
	.zero		1


	//   ....[42]....
        /*0330*/ 	.word	0x000083f0
        /*0334*/ 	.word	0x00000017
        /*0338*/ 	.word	0x00000000
        /*033c*/ 	.short	0x010a
        /*033e*/ 	.byte	0x3f
	.zero		1


	//   ....[43]....
        /*0340*/ 	.word	0x000084c0
        /*0344*/ 	.word	0x00000007
        /*0348*/ 	.word	0x00000048
        /*034c*/ 	.short	0x010a
        /*034e*/ 	.byte	0x3f
	.zero		1


	//   ....[44]....
        /*0350*/ 	.word	0x00008590
        /*0354*/ 	.word	0x00000005
        /*0358*/ 	.word	0x00000000
        /*035c*/ 	.short	0x010a
        /*035e*/ 	.byte	0x3f
	.zero		1


	//   ....[45]....
        /*0360*/ 	.word	0x000085e0
        /*0364*/ 	.word	0x00000007
        /*0368*/ 	.word	0x00000000
        /*036c*/ 	.short	0x010a
        /*036e*/ 	.byte	0x3f
	.zero		1


	//   ....[46]....
        /*0370*/ 	.word	0x00008630
        /*0374*/ 	.word	0x00000006
        /*0378*/ 	.word	0x00000000
        /*037c*/ 	.short	0x010a
        /*037e*/ 	.byte	0x3f
	.zero		1


	//   ....[47]....
        /*0380*/ 	.word	0x00008680
        /*0384*/ 	.word	0x00000007
        /*0388*/ 	.word	0x00000000
        /*038c*/ 	.short	0x010a
        /*038e*/ 	.byte	0x3f
	.zero		1


	//   ....[48]....
        /*0390*/ 	.word	0x000086d0
        /*0394*/ 	.word	0x00000006
        /*0398*/ 	.word	0x00000000
        /*039c*/ 	.short	0x010a
        /*039e*/ 	.byte	0x3f
	.zero		1


	//   ....[49]....
        /*03a0*/ 	.word	0x00008720
        /*03a4*/ 	.word	0x00000007
        /*03a8*/ 	.word	0x00000000
        /*03ac*/ 	.short	0x010a
        /*03ae*/ 	.byte	0x3f
	.zero		1


	//   ....[50]....
        /*03b0*/ 	.word	0x00008770
        /*03b4*/ 	.word	0x00000006
        /*03b8*/ 	.word	0x00000000
        /*03bc*/ 	.short	0x010a
        /*03be*/ 	.byte	0x3f
	.zero		1


	//   ....[51]....
        /*03c0*/ 	.word	0x000087c0
        /*03c4*/ 	.word	0x00000007
        /*03c8*/ 	.word	0x00000000
        /*03cc*/ 	.short	0x010a
        /*03ce*/ 	.byte	0x3f
	.zero		1


	//----- nvinfo : EIATTR_NUM_MBARRIERS
	.align		4
.L_36:
        /*03d0*/ 	.byte	0x03, 0x38
        /*03d2*/ 	.short	0x0014


	//----- nvinfo : EIATTR_EXIT_INSTR_OFFSETS
	.align		4
        /*03d4*/ 	.byte	0x04, 0x1c
        /*03d6*/ 	.short	(.L_38 - .L_37)


	//   ....[0]....
.L_37:
        /*03d8*/ 	.word	0x000006b0


	//   ....[1]....
        /*03dc*/ 	.word	0x00000f70


	//   ....[2]....
        /*03e0*/ 	.word	0x00006720


	//   ....[3]....
        /*03e4*/ 	.word	0x00006d40


	//   ....[4]....
        /*03e8*/ 	.word	0x000082d0


	//----- nvinfo : EIATTR_MAX_THREADS
	.align		4
.L_38:
        /*03ec*/ 	.byte	0x04, 0x05
        /*03ee*/ 	.short	(.L_40 - .L_39)
.L_39:
        /*03f0*/ 	.word	0x00000180
        /*03f4*/ 	.word	0x00000001
        /*03f8*/ 	.word	0x00000001


	//----- nvinfo : EIATTR_CRS_STACK_SIZE
	.align		4
.L_40:
        /*03fc*/ 	.byte	0x04, 0x1e
        /*03fe*/ 	.short	(.L_42 - .L_41)
.L_41:
        /*0400*/ 	.word	0x00000000


	//----- nvinfo : EIATTR_CBANK_PARAM_SIZE
	.align		4
.L_42:
        /*0404*/ 	.byte	0x03, 0x19
        /*0406*/ 	.short	0x0470


	//----- nvinfo : EIATTR_PARAM_CBANK
	.align		4
        /*0408*/ 	.byte	0x04, 0x0a
        /*040a*/ 	.short	(.L_44 - .L_43)
	.align		4
.L_43:
        /*040c*/ 	.word	index@(.nv.constant0._ZN7cutlass13device_kernelINS_4gemm6kernel13GemmUniversalIN4cute5tupleIJiiiiEEENS1_10collective13CollectiveMmaINS1_39MainloopSm90TmaGmmaRmemAWarpSpecializedILi9ENS5_IJNS4_1CILi1EEESB_SB_EEENS1_35KernelTmaWarpSpecializedCooperativeEEENS5_IJNSA_ILi128EEENSA_ILi64EEESF_EEENS_12float_e4m3_tENS5_IJSB_llEEENS_12float_e5m2_tENS5_IJlSB_lEEENS4_8TiledMMAINS4_8MMA_AtomIJNS4_4SM904GMMA30MMA_64x64x32_F32E4M3E5M2_RS_TNILNSP_7ScaleInE1ELSR_1EEEEEENS4_6LayoutINS5_IJNSA_ILi2EEESB_SB_EEENS5_IJSB_NSA_ILi0EEESX_EEEEENS5_IJNS4_10UnderscoreES10_S10_EEEEENS4_13SM90_TMA_LOADENS4_14ComposedLayoutINS4_7SwizzleILi3ELi4ELi3EEENS4_18smem_ptr_flag_bitsILi8EEENSU_INS5_IJSF_NSA_ILi8EEEEEENS5_IJSB_SF_EEEEEEENS4_9Copy_AtomIJNS4_39AutoVectorizingCopyWithAssumedAlignmentILi128EEESI_EEENS4_8identityES13_NS14_IS16_S18_NSU_INS5_IJS19_SF_EEENS5_IJSF_SB_EEEEEEEvS1I_EENS_8epilogue10collective6detail29Sm90TmaWarpSpecializedAdapterINS1P_15DefaultEpilogueISI_SL_SL_NS1O_6thread17LinearCombinationISI_Li1EffLNS1T_9ScaleType4KindE0ELNS_15FloatRoundStyleE2ESI_EENS1_15EpilogueDefaultEEEEEvvEEEEvNT_6ParamsE)
        /*0410*/ 	.short	0x0210
        /*0412*/ 	.short	0x0470


	//----- nvinfo : EIATTR_SW_WAR
	.align		4
.L_44:
        /*0414*/ 	.byte	0x04, 0x36
        /*0416*/ 	.short	(.L_46 - .L_45)
.L_45:
        /*0418*/ 	.word	0x00000008
.L_46:


//--------------------- .nv.callgraph             --------------------------
	.section	.nv.callgraph,"",@"SHT_CUDA_CALLGRAPH"
	.align	4
	.sectionentsize	8
	.align		4
        /*0000*/ 	.word	0x00000000
	.align		4
        /*0004*/ 	.word	0xffffffff
	.align		4
        /*0008*/ 	.word	index@(_ZN7cutlass13device_kernelINS_4gemm6kernel13GemmUniversalIN4cute5tupleIJiiiiEEENS1_10collective13CollectiveMmaINS1_39MainloopSm90TmaGmmaRmemAWarpSpecializedILi9ENS5_IJNS4_1CILi1EEESB_SB_EEENS1_35KernelTmaWarpSpecializedCooperativeEEENS5_IJNSA_ILi128EEENSA_ILi64EEESF_EEENS_12float_e4m3_tENS5_IJSB_llEEENS_12float_e5m2_tENS5_IJlSB_lEEENS4_8TiledMMAINS4_8MMA_AtomIJNS4_4SM904GMMA30MMA_64x64x32_F32E4M3E5M2_RS_TNILNSP_7ScaleInE1ELSR_1EEEEEENS4_6LayoutINS5_IJNSA_ILi2EEESB_SB_EEENS5_IJSB_NSA_ILi0EEESX_EEEEENS5_IJNS4_10UnderscoreES10_S10_EEEEENS4_13SM90_TMA_LOADENS4_14ComposedLayoutINS4_7SwizzleILi3ELi4ELi3EEENS4_18smem_ptr_flag_bitsILi8EEENSU_INS5_IJSF_NSA_ILi8EEEEEENS5_IJSB_SF_EEEEEEENS4_9Copy_AtomIJNS4_39AutoVectorizingCopyWithAssumedAlignmentILi128EEESI_EEENS4_8identityES13_NS14_IS16_S18_NSU_INS5_IJS19_SF_EEENS5_IJSF_SB_EEEEEEEvS1I_EENS_8epilogue10collective6detail29Sm90TmaWarpSpecializedAdapterINS1P_15DefaultEpilogueISI_SL_SL_NS1O_6thread17LinearCombinationISI_Li1EffLNS1T_9ScaleType4KindE0ELNS_15FloatRoundStyleE2ESI_EENS1_15EpilogueDefaultEEEEEvvEEEEvNT_6ParamsE)
	.align		4
        /*000c*/ 	.word	index@(__assertfail)
	.align		4
        /*0010*/ 	.word	0x00000000
	.align		4
        /*0014*/ 	.word	0xfffffffe
	.align		4
        /*0018*/ 	.word	0x00000000
	.align		4
        /*001c*/ 	.word	0xfffffffd
	.align		4
        /*0020*/ 	.word	0x00000000
	.align		4
        /*0024*/ 	.word	0xfffffffc


//--------------------- .nv.constant4             --------------------------
	.section	.nv.constant4,"a",@progbits
	.align	8
	.align		8
.nv.constant4:
        /*0000*/ 	.dword	__assertfail
	.align		8
        /*0008*/ 	.dword	__unnamed_1
	.align		8
        /*0010*/ 	.dword	__unnamed_2
	.align		8
        /*0018*/ 	.dword	_ZN40_INTERNAL_79449064_4_k_cu_a091b6d7_279224cuda3std3__45__cpo5beginE
	.align		8
        /*0020*/ 	.dword	_ZN40_INTERNAL_79449064_4_k_cu_a091b6d7_279224cuda3std3__45__cpo3endE
	.align		8
        /*0028*/ 	.dword	_ZN40_INTERNAL_79449064_4_k_cu_a091b6d7_279224cuda3std3__45__cpo6cbeginE
	.align		8
        /*0030*/ 	.dword	_ZN40_INTERNAL_79449064_4_k_cu_a091b6d7_279224cuda3std3__45__cpo4cendE
	.align		8
        /*0038*/ 	.dword	_ZN40_INTERNAL_79449064_4_k_cu_a091b6d7_279224cuda3std3__442_GLOBAL__N__79449064_4_k_cu_a091b6d7_279226ignoreE
	.align		8
        /*0040*/ 	.dword	_ZN40_INTERNAL_79449064_4_k_cu_a091b6d7_279224cuda3std3__419piecewise_constructE
	.align		8
        /*0048*/ 	.dword	_ZN40_INTERNAL_79449064_4_k_cu_a091b6d7_279224cuda3std3__48in_placeE
	.align		8
        /*0050*/ 	.dword	_ZN40_INTERNAL_79449064_4_k_cu_a091b6d7_279224cuda3std6ranges3__45__cpo4swapE
	.align		8
        /*0058*/ 	.dword	_ZN40_INTERNAL_79449064_4_k_cu_a091b6d7_279224cuda3std6ranges3__45__cpo9iter_moveE
	.align		8
        /*0060*/ 	.dword	_ZN40_INTERNAL_79449064_4_k_cu_a091b6d7_279224cute7productE
	.align		8
        /*0068*/ 	.dword	_ZN40_INTERNAL_79449064_4_k_cu_a091b6d7_279224cute1_E
	.align		8
        /*0070*/ 	.dword	$str$24
	.align		8
        /*0078*/ 	.dword	$str$25


//--------------------- .text._ZN7cutlass13device_kernelINS_4gemm6kernel13GemmUniversalIN4cute5tupleIJiiiiEEENS1_10collective13CollectiveMmaINS1_39MainloopSm90TmaGmmaRmemAWarpSpecializedILi9ENS5_IJNS4_1CILi1EEESB_SB_EEENS1_35KernelTmaWarpSpecializedCooperativeEEENS5_IJNSA_ILi128EEENSA_ILi64EEESF_EEENS_12float_e4m3_tENS5_IJSB_llEEENS_12float_e5m2_tENS5_IJlSB_lEEENS4_8TiledMMAINS4_8MMA_AtomIJNS4_4SM904GMMA30MMA_64x64x32_F32E4M3E5M2_RS_TNILNSP_7ScaleInE1ELSR_1EEEEEENS4_6LayoutINS5_IJNSA_ILi2EEESB_SB_EEENS5_IJSB_NSA_ILi0EEESX_EEEEENS5_IJNS4_10UnderscoreES10_S10_EEEEENS4_13SM90_TMA_LOADENS4_14ComposedLayoutINS4_7SwizzleILi3ELi4ELi3EEENS4_18smem_ptr_flag_bitsILi8EEENSU_INS5_IJSF_NSA_ILi8EEEEEENS5_IJSB_SF_EEEEEEENS4_9Copy_AtomIJNS4_39AutoVectorizingCopyWithAssumedAlignmentILi128EEESI_EEENS4_8identityES13_NS14_IS16_S18_NSU_INS5_IJS19_SF_EEENS5_IJSF_SB_EEEEEEEvS1I_EENS_8epilogue10collective6detail29Sm90TmaWarpSpecializedAdapterINS1P_15DefaultEpilogueISI_SL_SL_NS1O_6thread17LinearCombinationISI_Li1EffLNS1T_9ScaleType4KindE0ELNS_15FloatRoundStyleE2ESI_EENS1_15EpilogueDefaultEEEEEvvEEEEvNT_6ParamsE --------------------------
	.section	.text._ZN7cutlass13device_kernelINS_4gemm6kernel13GemmUniversalIN4cute5tupleIJiiiiEEENS1_10collective13CollectiveMmaINS1_39MainloopSm90TmaGmmaRmemAWarpSpecializedILi9ENS5_IJNS4_1CILi1EEESB_SB_EEENS1_35KernelTmaWarpSpecializedCooperativeEEENS5_IJNSA_ILi128EEENSA_ILi64EEESF_EEENS_12float_e4m3_tENS5_IJSB_llEEENS_12float_e5m2_tENS5_IJlSB_lEEENS4_8TiledMMAINS4_8MMA_AtomIJNS4_4SM904GMMA30MMA_64x64x32_F32E4M3E5M2_RS_TNILNSP_7ScaleInE1ELSR_1EEEEEENS4_6LayoutINS5_IJNSA_ILi2EEESB_SB_EEENS5_IJSB_NSA_ILi0EEESX_EEEEENS5_IJNS4_10UnderscoreES10_S10_EEEEENS4_13SM90_TMA_LOADENS4_14ComposedLayoutINS4_7SwizzleILi3ELi4ELi3EEENS4_18smem_ptr_flag_bitsILi8EEENSU_INS5_IJSF_NSA_ILi8EEEEEENS5_IJSB_SF_EEEEEEENS4_9Copy_AtomIJNS4_39AutoVectorizingCopyWithAssumedAlignmentILi128EEESI_EEENS4_8identityES13_NS14_IS16_S18_NSU_INS5_IJS19_SF_EEENS5_IJSF_SB_EEEEEEEvS1I_EENS_8epilogue10collective6detail29Sm90TmaWarpSpecializedAdapterINS1P_15DefaultEpilogueISI_SL_SL_NS1O_6thread17LinearCombinationISI_Li1EffLNS1T_9ScaleType4KindE0ELNS_15FloatRoundStyleE2ESI_EENS1_15EpilogueDefaultEEEEEvvEEEEvNT_6ParamsE,"ax",@progbits
	.align	128
.text._ZN7cutlass13device_kernelINS_4gemm6kernel13GemmUniversalIN4cute5tupleIJiiiiEEENS1_10collective13CollectiveMmaINS1_39MainloopSm90TmaGmmaRmemAWarpSpecializedILi9ENS5_IJNS4_1CILi1EEESB_SB_EEENS1_35KernelTmaWarpSpecializedCooperativeEEENS5_IJNSA_ILi128EEENSA_ILi64EEESF_EEENS_12float_e4m3_tENS5_IJSB_llEEENS_12float_e5m2_tENS5_IJlSB_lEEENS4_8TiledMMAINS4_8MMA_AtomIJNS4_4SM904GMMA30MMA_64x64x32_F32E4M3E5M2_RS_TNILNSP_7ScaleInE1ELSR_1EEEEEENS4_6LayoutINS5_IJNSA_ILi2EEESB_SB_EEENS5_IJSB_NSA_ILi0EEESX_EEEEENS5_IJNS4_10UnderscoreES10_S10_EEEEENS4_13SM90_TMA_LOADENS4_14ComposedLayoutINS4_7SwizzleILi3ELi4ELi3EEENS4_18smem_ptr_flag_bitsILi8EEENSU_INS5_IJSF_NSA_ILi8EEEEEENS5_IJSB_SF_EEEEEEENS4_9Copy_AtomIJNS4_39AutoVectorizingCopyWithAssumedAlignmentILi128EEESI_EEENS4_8identityES13_NS14_IS16_S18_NSU_INS5_IJS19_SF_EEENS5_IJSF_SB_EEEEEEEvS1I_EENS_8epilogue10collective6detail29Sm90TmaWarpSpecializedAdapterINS1P_15DefaultEpilogueISI_SL_SL_NS1O_6thread17LinearCombinationISI_Li1EffLNS1T_9ScaleType4KindE0ELNS_15FloatRoundStyleE2ESI_EENS1_15EpilogueDefaultEEEEEvvEEEEvNT_6ParamsE:
        .type           _ZN7cutlass13device_kernelINS_4gemm6kernel13GemmUniversalIN4cute5tupleIJiiiiEEENS1_10collective13CollectiveMmaINS1_39MainloopSm90TmaGmmaRmemAWarpSpecializedILi9ENS5_IJNS4_1CILi1EEESB_SB_EEENS1_35KernelTmaWarpSpecializedCooperativeEEENS5_IJNSA_ILi128EEENSA_ILi64EEESF_EEENS_12float_e4m3_tENS5_IJSB_llEEENS_12float_e5m2_tENS5_IJlSB_lEEENS4_8TiledMMAINS4_8MMA_AtomIJNS4_4SM904GMMA30MMA_64x64x32_F32E4M3E5M2_RS_TNILNSP_7ScaleInE1ELSR_1EEEEEENS4_6LayoutINS5_IJNSA_ILi2EEESB_SB_EEENS5_IJSB_NSA_ILi0EEESX_EEEEENS5_IJNS4_10UnderscoreES10_S10_EEEEENS4_13SM90_TMA_LOADENS4_14ComposedLayoutINS4_7SwizzleILi3ELi4ELi3EEENS4_18smem_ptr_flag_bitsILi8EEENSU_INS5_IJSF_NSA_ILi8EEEEEENS5_IJSB_SF_EEEEEEENS4_9Copy_AtomIJNS4_39AutoVectorizingCopyWithAssumedAlignmentILi128EEESI_EEENS4_8identityES13_NS14_IS16_S18_NSU_INS5_IJS19_SF_EEENS5_IJSF_SB_EEEEEEEvS1I_EENS_8epilogue10collective6detail29Sm90TmaWarpSpecializedAdapterINS1P_15DefaultEpilogueISI_SL_SL_NS1O_6thread17LinearCombinationISI_Li1EffLNS1T_9ScaleType4KindE0ELNS_15FloatRoundStyleE2ESI_EENS1_15EpilogueDefaultEEEEEvvEEEEvNT_6ParamsE,@function
        .size           _ZN7cutlass13device_kernelINS_4gemm6kernel13GemmUniversalIN4cute5tupleIJiiiiEEENS1_10collective13CollectiveMmaINS1_39MainloopSm90TmaGmmaRmemAWarpSpecializedILi9ENS5_IJNS4_1CILi1EEESB_SB_EEENS1_35KernelTmaWarpSpecializedCooperativeEEENS5_IJNSA_ILi128EEENSA_ILi64EEESF_EEENS_12float_e4m3_tENS5_IJSB_llEEENS_12float_e5m2_tENS5_IJlSB_lEEENS4_8TiledMMAINS4_8MMA_AtomIJNS4_4SM904GMMA30MMA_64x64x32_F32E4M3E5M2_RS_TNILNSP_7ScaleInE1ELSR_1EEEEEENS4_6LayoutINS5_IJNSA_ILi2EEESB_SB_EEENS5_IJSB_NSA_ILi0EEESX_EEEEENS5_IJNS4_10UnderscoreES10_S10_EEEEENS4_13SM90_TMA_LOADENS4_14ComposedLayoutINS4_7SwizzleILi3ELi4ELi3EEENS4_18smem_ptr_flag_bitsILi8EEENSU_INS5_IJSF_NSA_ILi8EEEEEENS5_IJSB_SF_EEEEEEENS4_9Copy_AtomIJNS4_39AutoVectorizingCopyWithAssumedAlignmentILi128EEESI_EEENS4_8identityES13_NS14_IS16_S18_NSU_INS5_IJS19_SF_EEENS5_IJSF_SB_EEEEEEEvS1I_EENS_8epilogue10collective6detail29Sm90TmaWarpSpecializedAdapterINS1P_15DefaultEpilogueISI_SL_SL_NS1O_6thread17LinearCombinationISI_Li1EffLNS1T_9ScaleType4KindE0ELNS_15FloatRoundStyleE2ESI_EENS1_15EpilogueDefaultEEEEEvvEEEEvNT_6ParamsE,(.L_x_160 - _ZN7cutlass13device_kernelINS_4gemm6kernel13GemmUniversalIN4cute5tupleIJiiiiEEENS1_10collective13CollectiveMmaINS1_39MainloopSm90TmaGmmaRmemAWarpSpecializedILi9ENS5_IJNS4_1CILi1EEESB_SB_EEENS1_35KernelTmaWarpSpecializedCooperativeEEENS5_IJNSA_ILi128EEENSA_ILi64EEESF_EEENS_12float_e4m3_tENS5_IJSB_llEEENS_12float_e5m2_tENS5_IJlSB_lEEENS4_8TiledMMAINS4_8MMA_AtomIJNS4_4SM904GMMA30MMA_64x64x32_F32E4M3E5M2_RS_TNILNSP_7ScaleInE1ELSR_1EEEEEENS4_6LayoutINS5_IJNSA_ILi2EEESB_SB_EEENS5_IJSB_NSA_ILi0EEESX_EEEEENS5_IJNS4_10UnderscoreES10_S10_EEEEENS4_13SM90_TMA_LOADENS4_14ComposedLayoutINS4_7SwizzleILi3ELi4ELi3EEENS4_18smem_ptr_flag_bitsILi8EEENSU_INS5_IJSF_NSA_ILi8EEEEEENS5_IJSB_SF_EEEEEEENS4_9Copy_AtomIJNS4_39AutoVectorizingCopyWithAssumedAlignmentILi128EEESI_EEENS4_8identityES13_NS14_IS16_S18_NSU_INS5_IJS19_SF_EEENS5_IJSF_SB_EEEEEEEvS1I_EENS_8epilogue10collective6detail29Sm90TmaWarpSpecializedAdapterINS1P_15DefaultEpilogueISI_SL_SL_NS1O_6thread17LinearCombinationISI_Li1EffLNS1T_9ScaleType4KindE0ELNS_15FloatRoundStyleE2ESI_EENS1_15EpilogueDefaultEEEEEvvEEEEvNT_6ParamsE)
        .other          _ZN7cutlass13device_kernelINS_4gemm6kernel13GemmUniversalIN4cute5tupleIJiiiiEEENS1_10collective13CollectiveMmaINS1_39MainloopSm90TmaGmmaRmemAWarpSpecializedILi9ENS5_IJNS4_1CILi1EEESB_SB_EEENS1_35KernelTmaWarpSpecializedCooperativeEEENS5_IJNSA_ILi128EEENSA_ILi64EEESF_EEENS_12float_e4m3_tENS5_IJSB_llEEENS_12float_e5m2_tENS5_IJlSB_lEEENS4_8TiledMMAINS4_8MMA_AtomIJNS4_4SM904GMMA30MMA_64x64x32_F32E4M3E5M2_RS_TNILNSP_7ScaleInE1ELSR_1EEEEEENS4_6LayoutINS5_IJNSA_ILi2EEESB_SB_EEENS5_IJSB_NSA_ILi0EEESX_EEEEENS5_IJNS4_10UnderscoreES10_S10_EEEEENS4_13SM90_TMA_LOADENS4_14ComposedLayoutINS4_7SwizzleILi3ELi4ELi3EEENS4_18smem_ptr_flag_bitsILi8EEENSU_INS5_IJSF_NSA_ILi8EEEEEENS5_IJSB_SF_EEEEEEENS4_9Copy_AtomIJNS4_39AutoVectorizingCopyWithAssumedAlignmentILi128EEESI_EEENS4_8identityES13_NS14_IS16_S18_NSU_INS5_IJS19_SF_EEENS5_IJSF_SB_EEEEEEEvS1I_EENS_8epilogue10collective6detail29Sm90TmaWarpSpecializedAdapterINS1P_15DefaultEpilogueISI_SL_SL_NS1O_6thread17LinearCombinationISI_Li1EffLNS1T_9ScaleType4KindE0ELNS_15FloatRoundStyleE2ESI_EENS1_15EpilogueDefaultEEEEEvvEEEEvNT_6ParamsE,@"STO_CUDA_ENTRY STV_DEFAULT"
_ZN7cutlass13device_kernelINS_4gemm6kernel13GemmUniversalIN4cute5tupleIJiiiiEEENS1_10collective13CollectiveMmaINS1_39MainloopSm90TmaGmmaRmemAWarpSpecializedILi9ENS5_IJNS4_1CILi1EEESB_SB_EEENS1_35KernelTmaWarpSpecializedCooperativeEEENS5_IJNSA_ILi128EEENSA_ILi64EEESF_EEENS_12float_e4m3_tENS5_IJSB_llEEENS_12float_e5m2_tENS5_IJlSB_lEEENS4_8TiledMMAINS4_8MMA_AtomIJNS4_4SM904GMMA30MMA_64x64x32_F32E4M3E5M2_RS_TNILNSP_7ScaleInE1ELSR_1EEEEEENS4_6LayoutINS5_IJNSA_ILi2EEESB_SB_EEENS5_IJSB_NSA_ILi0EEESX_EEEEENS5_IJNS4_10UnderscoreES10_S10_EEEEENS4_13SM90_TMA_LOADENS4_14ComposedLayoutINS4_7SwizzleILi3ELi4ELi3EEENS4_18smem_ptr_flag_bitsILi8EEENSU_INS5_IJSF_NSA_ILi8EEEEEENS5_IJSB_SF_EEEEEEENS4_9Copy_AtomIJNS4_39AutoVectorizingCopyWithAssumedAlignmentILi128EEESI_EEENS4_8identityES13_NS14_IS16_S18_NSU_INS5_IJS19_SF_EEENS5_IJSF_SB_EEEEEEEvS1I_EENS_8epilogue10collective6detail29Sm90TmaWarpSpecializedAdapterINS1P_15DefaultEpilogueISI_SL_SL_NS1O_6thread17LinearCombinationISI_Li1EffLNS1T_9ScaleType4KindE0ELNS_15FloatRoundStyleE2ESI_EENS1_15EpilogueDefaultEEEEEvvEEEEvNT_6ParamsE:
[----:B------:R-:W0:Y:S01]  /*0000*/  LDC R1, c[0x0][0x28] ;  /* 0x00000a00ff017b82 */ /* 0x000e220000000800 */
[----:B------:R-:W1:Y:S01]  /*0010*/  S2R R18, SR_TID.X ;  /* 0x0000000000127919 */ /* 0x000e620000002100 */
[----:B------:R-:W-:Y:S01]  /*0020*/  ELECT P0, URZ, PT ;  /* 0x00000000003f782f */ /* 0x000fe20003800000 */
[----:B------:R-:W-:Y:S01]  /*0030*/  BSSY B0, `(.L_x_0) ;  /* 0x000000f000007945 */ /* 0x000fe20003800000 */
[--C-:B-1----:R-:W-:Y:S02]  /*0040*/  SHF.R.U32.HI R0, RZ, 0x5, R18.reuse ;  /* 0x00000005ff007819 */ /* 0x102fe40000011612 */
[----:B------:R-:W-:-:S03]  /*0050*/  SHF.R.U32.HI R2, RZ, 0x7, R18 ;  /* 0x00000007ff027819 */ /* 0x000fc60000011612 */
[----:B------:R-:W1:Y:S04]  /*0060*/  SHFL.IDX PT, R5, R0, RZ, 0x1f ;  /* 0x00001fff00057589 */ /* 0x000e6800000e0000 */
[----:B------:R2:W3:Y:S01]  /*0070*/  SHFL.IDX PT, R8, R2, RZ, 0x1f ;  /* 0x00001fff02087589 */ /* 0x0004e200000e0000 */
[----:B-1----:R-:W-:-:S13]  /*0080*/  ISETP.NE.OR P0, PT, R5, RZ, !P0 ;  /* 0x000000ff0500720c */ /* 0x002fda0004705670 */
[----:B0-23--:R-:W-:Y:S05]  /*0090*/  @P0 BRA `(.L_x_1) ;  /* 0x0000000000200947 */ /* 0x00dfea0003800000 */
[----:B------:R-:W-:Y:S02]  /*00a0*/  ULDC.64 UR4, c[0x0][0x198] ;  /* 0x0000660000047ab9 */ /* 0x000fe40000000a00 */
[----:B------:R-:W-:Y:S02]  /*00b0*/  UIADD3 UR6, UP0, UR4, 0xf0, URZ ;  /* 0x000000f004067890 */ /* 0x000fe4000ff1e03f */
[----:B------:R-:W-:Y:S02]  /*00c0*/  UIADD3 UR4, UP1, UR4, 0x1f0, URZ ;  /* 0x000001f004047890 */ /* 0x000fe4000ff3e03f */
[----:B------:R-:W-:Y:S02]  /*00d0*/  UIADD3.X UR7, URZ, UR5, URZ, UP0, !UPT ;  /* 0x000000053f077290 */ /* 0x000fe400087fe43f */
[----:B------:R-:W-:-:S07]  /*00e0*/  UIADD3.X UR5, URZ, UR5, URZ, UP1, !UPT ;  /* 0x000000053f057290 */ /* 0x000fce0008ffe43f */
[----:B------:R0:W-:Y:S02]  /*00f0*/  UTMACCTL.PF [UR6] ;  /* 0x00000000060079b9 */ /* 0x0001e40008040000 */
[----:B------:R0:W-:Y:S02]  /*0100*/  UTMACCTL.PF [UR4] ;  /* 0x00000000040079b9 */ /* 0x0001e40008040000 */
[----:B0-----:R-:W-:Y:S01]  /*0110*/  NOP ;  /* 0x0000000000007918 */ /* 0x001fe20000000000 */
.L_x_1:
[----:B------:R-:W-:Y:S05]  /*0120*/  BSYNC B0 ;  /* 0x0000000000007941 */ /* 0x000fea0003800000 */
.L_x_0:
[----:B------:R-:W0:Y:S02]  /*0130*/  SHFL.IDX PT, R2, R0, RZ, 0x1f ;  /* 0x00001fff00027589 */ /* 0x000e2400000e0000 */
[----:B0-----:R-:W-:-:S13]  /*0140*/  ISETP.NE.AND P0, PT, R2, RZ, PT ;  /* 0x000000ff0200720c */ /* 0x001fda0003f05270 */
[----:B------:R-:W-:Y:S05]  /*0150*/  @P0 BRA `(.L_x_2) ;  /* 0x00000000008c0947 */ /* 0x000fea0003800000 */
[----:B------:R-:W-:Y:S01]  /*0160*/  ELECT P0, URZ, PT ;  /* 0x00000000003f782f */ /* 0x000fe20003800000 */
[----:B------:R-:W-:-:S12]  /*0170*/  BSSY B0, `(.L_x_2) ;  /* 0x0000021000007945 */ /* 0x000fd80003800000 */
[----:B------:R-:W-:Y:S05]  /*0180*/  @!P0 BRA `(.L_x_3) ;  /* 0x00000000007c8947 */ /* 0x000fea0003800000 */
[----:B------:R-:W0:Y:S01]  /*0190*/  S2UR UR8, SR_CgaCtaId ;  /* 0x00000000000879c3 */ /* 0x000e220000008800 */
[----:B------:R-:W-:Y:S01]  /*01a0*/  UMOV UR4, 0x400 ;  /* 0x0000040000047882 */ /* 0x000fe20000000000 */
[----:B------:R-:W-:Y:S01]  /*01b0*/  UMOV UR5, 0x1 ;  /* 0x0000000100057882 */ /* 0x000fe20000000000 */
[----:B------:R-:W-:Y:S02]  /*01c0*/  UMOV UR6, 0x100 ;  /* 0x0000010000067882 */ /* 0x000fe40000000000 */
[----:B------:R-:W-:-:S04]  /*01d0*/  UIADD3 UR6, -UR6, 0x100000, URZ ;  /* 0x0010000006067890 */ /* 0x000fc8000fffe13f */
[----:B------:R-:W-:Y:S02]  /*01e0*/  USHF.L.U32 UR7, UR6, 0xb, URZ ;  /* 0x0000000b06077899 */ /* 0x000fe4000800063f */
[----:B------:R-:W-:Y:S02]  /*01f0*/  USHF.L.U32 UR6, UR6, 0x1, URZ ;  /* 0x0000000106067899 */ /* 0x000fe4000800063f */
[----:B0-----:R-:W-:Y:S02]  /*0200*/  ULEA UR8, UR8, UR4, 0x18 ;  /* 0x0000000408087291 */ /* 0x001fe4000f8ec03f */
[----:B------:R-:W-:-:S04]  /*0210*/  UIADD3 UR4, -UR5, 0x100000, URZ ;  /* 0x0010000005047890 */ /* 0x000fc8000fffe13f */
[----:B------:R-:W-:Y:S02]  /*0220*/  USHF.L.U32 UR5, UR4, 0xb, URZ ;  /* 0x0000000b04057899 */ /* 0x000fe4000800063f */
[----:B------:R-:W-:Y:S01]  /*0230*/  USHF.L.U32 UR4, UR4, 0x1, URZ ;  /* 0x0000000104047899 */ /* 0x000fe2000800063f */
[----:B------:R-:W0:Y:S11]  /*0240*/  FENCE.VIEW.ASYNC.S ;  /* 0x00000000000073c6 */ /* 0x000e360000000000 */
[----:B0-----:R0:W1:Y:S01]  /*0250*/  SYNCS.EXCH.64 URZ, [UR8], UR4 ;  /* 0x00000004083f75b2 */ /* 0x0010620008000100 */
[----:B------:R0:W2:Y:S01]  /*0260*/  SYNCS.EXCH.64 URZ, [UR8+0x48], UR6 ;  /* 0x00004806083f75b2 */ /* 0x0000a20008000100 */
[----:B------:R0:W3:Y:S01]  /*0270*/  SYNCS.EXCH.64 URZ, [UR8+0x8], UR4 ;  /* 0x00000804083f75b2 */ /* 0x0000e20008000100 */
[----:B------:R0:W4:Y:S01]  /*0280*/  SYNCS.EXCH.64 URZ, [UR8+0x50], UR6 ;  /* 0x00005006083f75b2 */ /* 0x0001220008000100 */
[----:B------:R0:W0:Y:S01]  /*0290*/  SYNCS.EXCH.64 URZ, [UR8+0x10], UR4 ;  /* 0x00001004083f75b2 */ /* 0x0000220008000100 */
        /* <DEDUP_REMOVED lines=13> */
[----:B------:R-:W-:Y:S01]  /*0370*/  NOP ;  /* 0x0000000000007918 */ /* 0x000fe20000000000 */
.L_x_3:
[----:B0-----:R-:W-:Y:S05]  /*0380*/  BSYNC B0 ;  /* 0x0000000000007941 */ /* 0x001fea0003800000 */
.L_x_2:
[----:B------:R-:W0:Y:S01]  /*0390*/  SHFL.IDX PT, R0, R0, RZ, 0x1f ;  /* 0x00001fff00007589 */ /* 0x000e2200000e0000 */
[----:B------:R-:W-:Y:S01]  /*03a0*/  ELECT P0, URZ, PT ;  /* 0x00000000003f782f */ /* 0x000fe20003800000 */
[----:B------:R-:W5:Y:S01]  /*03b0*/  LDC R2, c[0x0][0x65c] ;  /* 0x00019700ff027b82 */ /* 0x000f620000000800 */
[----:B------:R-:W-:Y:S01]  /*03c0*/  SHF.R.S32.HI R6, RZ, 0x1f, R5 ;  /* 0x0000001fff067819 */ /* 0x000fe20000011405 */
[----:B------:R-:W1:Y:S01]  /*03d0*/  S2R R3, SR_CTAID.Y ;  /* 0x0000000000037919 */ /* 0x000e620000002600 */
[----:B------:R-:W-:Y:S01]  /*03e0*/  UMOV UR4, 0x20 ;  /* 0x0000002000047882 */ /* 0x000fe20000000000 */
[----:B------:R-:W-:Y:S01]  /*03f0*/  ISETP.NE.AND P2, PT, R8, RZ, PT ;  /* 0x000000ff0800720c */ /* 0x000fe20003f45270 */
[----:B------:R-:W-:Y:S01]  /*0400*/  NOP ;  /* 0x0000000000007918 */ /* 0x000fe20000000000 */
[----:B------:R-:W2:Y:S01]  /*0410*/  S2R R4, SR_CTAID.X ;  /* 0x0000000000047919 */ /* 0x000ea20000002500 */
[----:B------:R-:W-:Y:S01]  /*0420*/  LEA.HI R6, R6, R5, RZ, 0x2 ;  /* 0x0000000506067211 */ /* 0x000fe200078f10ff */
[----:B------:R-:W-:Y:S01]  /*0430*/  NOP ;  /* 0x0000000000007918 */ /* 0x000fe20000000000 */
[----:B0-----:R-:W-:-:S02]  /*0440*/  ISETP.NE.OR P0, PT, R0, RZ, !P0 ;  /* 0x000000ff0000720c */ /* 0x001fc40004705670 */
[----:B-----5:R-:W-:-:S04]  /*0450*/  ISETP.NE.AND P3, PT, R2, 0x1, PT ;  /* 0x000000010200780c */ /* 0x020fc80003f65270 */
[----:B------:R-:W-:Y:S02]  /*0460*/  P2R R0, PR, RZ, 0x8 ;  /* 0x00000008ff007803 */ /* 0x000fe40000000000 */
[----:B------:R-:W-:-:S05]  /*0470*/  LOP3.LUT R0, R6, 0xfffffffc, RZ, 0xc0, !PT ;  /* 0xfffffffc06007812 */ /* 0x000fca00078ec0ff */
[----:B------:R-:W-:Y:S01]  /*0480*/  VOTEU.ALL UP0, P0 ;  /* 0x00000000003f7886 */ /* 0x000fe20000000000 */
[----:B------:R-:W-:Y:S01]  /*0490*/  IMAD.IADD R0, R5, 0x1, -R0 ;  /* 0x0000000105007824 */ /* 0x000fe200078e0a00 */
[----:B------:R-:W2:Y:S01]  /*04a0*/  @P3 LDC R17, c[0x0][0x10] ;  /* 0x00000400ff113b82 */ /* 0x000ea20000000800 */
[----:B------:R-:W-:Y:S01]  /*04b0*/  VOTEU.ALL UP1, P0 ;  /* 0x00000000003f7886 */ /* 0x000fe20000020000 */
[----:B-1----:R-:W-:Y:S01]  /*04c0*/  @P3 IMAD.MOV.U32 R6, RZ, RZ, R3 ;  /* 0x000000ffff063224 */ /* 0x002fe200078e0003 */
[----:B------:R-:W-:Y:S01]  /*04d0*/  @!UP0 UMOV UR6, 0x400 ;  /* 0x0000040000068882 */ /* 0x000fe20000000000 */
[----:B------:R-:W-:-:S04]  /*04e0*/  @!UP0 UIADD3 UR4, -UR4, 0x100000, URZ ;  /* 0x0010000004048890 */ /* 0x000fc8000fffe13f */
[----:B------:R-:W-:Y:S02]  /*04f0*/  @!UP0 USHF.L.U32 UR5, UR4, 0xb, URZ ;  /* 0x0000000b04058899 */ /* 0x000fe4000800063f */
[----:B------:R-:W-:Y:S01]  /*0500*/  @!UP0 USHF.L.U32 UR4, UR4, 0x1, URZ ;  /* 0x0000000104048899 */ /* 0x000fe2000800063f */
[----:B------:R-:W-:Y:S02]  /*0510*/  @P3 IMAD.MOV.U32 R7, RZ, RZ, RZ ;  /* 0x000000ffff073224 */ /* 0x000fe400078e00ff */
[----:B------:R-:W-:Y:S01]  /*0520*/  IMAD.MOV.U32 R5, RZ, RZ, RZ ;  /* 0x000000ffff057224 */ /* 0x000fe200078e00ff */
[----:B------:R-:W0:Y:S01]  /*0530*/  @!UP0 S2UR UR7, SR_CgaCtaId ;  /* 0x00000000000789c3 */ /* 0x000e220000008800 */
[----:B------:R-:W-:-:S07]  /*0540*/  @P3 IMAD.MOV.U32 R11, RZ, RZ, RZ ;  /* 0x000000ffff0b3224 */ /* 0x000fce00078e00ff */
[----:B------:R-:W1:Y:S01]  /*0550*/  @!P3 LDC R9, c[0x0][0xc] ;  /* 0x00000300ff09bb82 */ /* 0x000e620000000800 */
[----:B--2---:R-:W-:-:S04]  /*0560*/  @P3 IMAD.WIDE.U32 R16, R4, R17, R6 ;  /* 0x0000001104103225 */ /* 0x004fc800078e0006 */
[----:B------:R-:W-:Y:S01]  /*0570*/  @P3 IMAD.IADD R17, R17, 0x1, R11 ;  /* 0x0000000111113824 */ /* 0x000fe200078e020b */
[----:B0-----:R-:W-:Y:S01]  /*0580*/  @!UP0 ULEA UR6, UR7, UR6, 0x18 ;  /* 0x0000000607068291 */ /* 0x001fe2000f8ec03f */
[----:B------:R-:W-:Y:S01]  /*0590*/  VOTEU.ALL UP0, P0 ;  /* 0x00000000003f7886 */ /* 0x000fe20000000000 */
[----:B------:R-:W-:-:S04]  /*05a0*/  ISETP.NE.AND P0, PT, R0, 0x3, PT ;  /* 0x000000030000780c */ /* 0x000fc80003f05270 */
[----:B------:R-:W-:Y:S01]  /*05b0*/  ISETP.EQ.OR P0, PT, R0, RZ, !P0 ;  /* 0x000000ff0000720c */ /* 0x000fe20004702670 */
[----:B-1----:R-:W-:-:S03]  /*05c0*/  @!P3 IMAD.WIDE.U32 R6, R9, R3, R4 ;  /* 0x000000030906b225 */ /* 0x002fc600078e0004 */
[C---:B------:R-:W-:Y:S01]  /*05d0*/  ISETP.EQ.AND P0, PT, R8.reuse, RZ, P0 ;  /* 0x000000ff0800720c */ /* 0x040fe20000702270 */
[----:B------:R-:W-:Y:S01]  /*05e0*/  VIADD R8, R8, 0xffffffff ;  /* 0xffffffff08087836 */ /* 0x000fe20000000000 */
[----:B------:R-:W0:Y:S02]  /*05f0*/  FENCE.VIEW.ASYNC.S ;  /* 0x00000000000073c6 */ /* 0x000e240000000000 */
[----:B0-----:R0:W3:Y:S01]  /*0600*/  @!UP0 SYNCS.EXCH.64 URZ, [UR6+0xa0], UR4 ;  /* 0x0000a004063f85b2 */ /* 0x0010e20008000100 */
[----:B------:R-:W-:Y:S01]  /*0610*/  @!P3 IMAD.MOV.U32 R16, RZ, RZ, R6 ;  /* 0x000000ffff10b224 */ /* 0x000fe200078e0006 */
[----:B------:R-:W-:Y:S01]  /*0620*/  SEL R19, RZ, 0x1, !P0 ;  /* 0x00000001ff137807 */ /* 0x000fe20004000000 */
[----:B------:R-:W-:Y:S01]  /*0630*/  @!P3 IMAD.MOV.U32 R17, RZ, RZ, R7 ;  /* 0x000000ffff11b224 */ /* 0x000fe200078e0007 */
[----:B------:R-:W-:-:S04]  /*0640*/  ISETP.GE.U32.AND P1, PT, R8, 0x2, PT ;  /* 0x000000020800780c */ /* 0x000fc80003f26070 */
[----:B------:R-:W-:Y:S01]  /*0650*/  SEL R19, R19, 0x2, P1 ;  /* 0x0000000213137807 */ /* 0x000fe20000800000 */
[----:B------:R0:W3:Y:S01]  /*0660*/  @!UP1 SYNCS.EXCH.64 URZ, [UR6+0xa8], UR4 ;  /* 0x0000a804063f95b2 */ /* 0x0000e20008000100 */
[----:B------:R-:W-:Y:S01]  /*0670*/  NOP ;  /* 0x0000000000007918 */ /* 0x000fe20000000000 */
[----:B---34-:R-:W-:Y:S06]  /*0680*/  BAR.SYNC.DEFER_BLOCKING 0x0 ;  /* 0x0000000000007b1d */ /* 0x018fec0000010000 */
[----:B------:R-:W-:Y:S05]  /*0690*/  @!P2 BRA `(.L_x_4) ;  /* 0x000000600024a947 */ /* 0x000fea0003800000 */
[----:B------:R-:W-:-:S13]  /*06a0*/  ISETP.GT.U32.AND P0, PT, R8, 0x1, PT ;  /* 0x000000010800780c */ /* 0x000fda0003f04070 */
[----:B0-----:R-:W-:Y:S05]  /*06b0*/  @P0 EXIT ;  /* 0x000000000000094d */ /* 0x001fea0003800000 */
[----:B------:R-:W-:Y:S01]  /*06c0*/  ULDC.64 UR4, c[0x0][0x650] ;  /* 0x0001940000047ab9 */ /* 0x000fe20000000a00 */
[----:B------:R-:W-:Y:S01]  /*06d0*/  PRMT R0, RZ, 0x7610, R0 ;  /* 0x00007610ff007816 */ /* 0x000fe20000000000 */
[----:B------:R-:W-:Y:S01]  /*06e0*/  IMAD.MOV.U32 R57, RZ, RZ, -0x1 ;  /* 0xffffffffff397424 */ /* 0x000fe200078e00ff */
[----:B------:R-:W-:Y:S01]  /*06f0*/  ISETP.GE.U32.AND P0, PT, R16, UR4, PT ;  /* 0x0000000410007c0c */ /* 0x000fe2000bf06070 */
[----:B------:R-:W-:Y:S02]  /*0700*/  IMAD.MOV.U32 R58, RZ, RZ, -0x1 ;  /* 0xffffffffff3a7424 */ /* 0x000fe400078e00ff */
[----:B------:R-:W-:Y:S01]  /*0710*/  IMAD.MOV.U32 R56, RZ, RZ, -0x1 ;  /* 0xffffffffff387424 */ /* 0x000fe200078e00ff */
[----:B------:R-:W-:-:S13]  /*0720*/  ISETP.GE.U32.AND.EX P0, PT, R17, UR5, PT, P0 ;  /* 0x0000000511007c0c */ /* 0x000fda000bf06100 */
[----:B------:R-:W-:Y:S05]  /*0730*/  @P0 BRA `(.L_x_5) ;  /* 0x0000000400540947 */ /* 0x000fea0003800000 */
[----:B------:R-:W0:Y:S01]  /*0740*/  LDC.64 R14, c[0x0][0x628] ;  /* 0x00018a00ff0e7b82 */ /* 0x000e220000000a00 */
[----:B------:R-:W-:Y:S02]  /*0750*/  IMAD.MOV.U32 R6, RZ, RZ, R16 ;  /* 0x000000ffff067224 */ /* 0x000fe400078e0010 */
[----:B------:R-:W-:-:S05]  /*0760*/  IMAD.MOV.U32 R7, RZ, RZ, R17 ;  /* 0x000000ffff077224 */ /* 0x000fca00078e0011 */
[----:B------:R-:W1:Y:S08]  /*0770*/  LDC R0, c[0x0][0x630] ;  /* 0x00018c00ff007b82 */ /* 0x000e700000000800 */
[----:B------:R-:W2:Y:S01]  /*0780*/  LDC.64 R20, c[0x0][0x620] ;  /* 0x00018800ff147b82 */ /* 0x000ea20000000a00 */
[----:B0-----:R-:W-:-:S04]  /*0790*/  ISETP.NE.U32.AND P0, PT, R14, RZ, PT ;  /* 0x000000ff0e00720c */ /* 0x001fc80003f05070 */
[----:B------:R-:W-:-:S13]  /*07a0*/  ISETP.NE.AND.EX P0, PT, R15, RZ, PT, P0 ;  /* 0x000000ff0f00720c */ /* 0x000fda0003f05300 */
[----:B-12---:R-:W-:Y:S05]  /*07b0*/  @!P0 BRA `(.L_x_6) ;  /* 0x0000000000288947 */ /* 0x006fea0003800000 */
[----:B------:R-:W0:Y:S02]  /*07c0*/  LDC R11, c[0x0][0x634] ;  /* 0x00018d00ff0b7b82 */ /* 0x000e240000000800 */
[----:B0-----:R-:W-:-:S05]  /*07d0*/  IADD3 R11, P0, R16, R11, RZ ;  /* 0x0000000b100b7210 */ /* 0x001fca0007f1e0ff */
[----:B------:R-:W-:-:S04]  /*07e0*/  IMAD.X R13, RZ, RZ, R17, P0 ;  /* 0x000000ffff0d7224 */ /* 0x000fc800000e0611 */
[----:B------:R-:W-:-:S04]  /*07f0*/  IMAD.WIDE.U32 R6, R13, R14, RZ ;  /* 0x0000000e0d067225 */ /* 0x000fc800078e00ff */
[----:B------:R-:W-:-:S04]  /*0800*/  IMAD.WIDE.U32 R8, P0, R11, R15, R6 ;  /* 0x0000000f0b087225 */ /* 0x000fc80007800006 */
[----:B------:R-:W-:-:S04]  /*0810*/  IMAD.WIDE.U32 R6, R11, R14, RZ ;  /* 0x0000000e0b067225 */ /* 0x000fc800078e00ff */
[----:B------:R-:W-:Y:S01]  /*0820*/  IMAD.X R11, RZ, RZ, RZ, P0 ;  /* 0x000000ffff0b7224 */ /* 0x000fe200000e06ff */
[----:B------:R-:W-:Y:S01]  /*0830*/  IADD3 RZ, P0, R7, R8, RZ ;  /* 0x0000000807ff7210 */ /* 0x000fe20007f1e0ff */
[----:B------:R-:W-:-:S04]  /*0840*/  IMAD.MOV.U32 R10, RZ, RZ, R9 ;  /* 0x000000ffff0a7224 */ /* 0x000fc800078e0009 */
[----:B------:R-:W-:-:S08]  /*0850*/  IMAD.WIDE.U32.X R6, R13, R15, R10, P0 ;  /* 0x0000000f0d067225 */ /* 0x000fd000000e040a */
.L_x_6:
[-CC-:B------:R-:W-:Y:S01]  /*0860*/  SHF.R.U64 R56, R6, R0.reuse, R7.reuse ;  /* 0x0000000006387219 */ /* 0x180fe20000001207 */
[----:B------:R-:W0:Y:S01]  /*0870*/  LDC R10, c[0x0][0x618] ;  /* 0x00018600ff0a7b82 */ /* 0x000e220000000800 */
[----:B------:R-:W-:Y:S01]  /*0880*/  SHF.R.U32.HI R5, RZ, R0, R7 ;  /* 0x00000000ff057219 */ /* 0x000fe20000011607 */
[----:B------:R-:W-:Y:S01]  /*0890*/  ULDC UR4, c[0x0][0x150] ;  /* 0x0000540000047ab9 */ /* 0x000fe20000000800 */
[----:B------:R-:W-:Y:S02]  /*08a0*/  IADD3 R9, P0, RZ, -R56, RZ ;  /* 0x80000038ff097210 */ /* 0x000fe40007f1e0ff */
[----:B------:R-:W-:-:S03]  /*08b0*/  I2FP.F32.U32 R0, R4 ;  /* 0x0000000400007245 */ /* 0x000fc60000201000 */
[----:B------:R-:W1:Y:S01]  /*08c0*/  LDC.64 R26, c[0x0][0x640] ;  /* 0x00019000ff1a7b82 */ /* 0x000e620000000a00 */
[----:B------:R-:W-:Y:S02]  /*08d0*/  IMAD.X R11, RZ, RZ, ~R5, P0 ;  /* 0x000000ffff0b7224 */ /* 0x000fe400000e0e05 */
[----:B------:R-:W-:Y:S01]  /*08e0*/  FMUL R0, R0, UR4 ;  /* 0x0000000400007c20 */ /* 0x000fe20008400000 */
[----:B------:R-:W-:Y:S01]  /*08f0*/  IMAD.WIDE.U32 R6, R9, R20, R16 ;  /* 0x0000001409067225 */ /* 0x000fe200078e0010 */
[----:B------:R-:W-:-:S03]  /*0900*/  ULDC UR4, c[0x0][0x154] ;  /* 0x0000550000047ab9 */ /* 0x000fc60000000800 */
[----:B------:R-:W-:Y:S01]  /*0910*/  IMAD R8, R11, R20, RZ ;  /* 0x000000140b087224 */ /* 0x000fe200078e02ff */
[----:B------:R-:W2:Y:S01]  /*0920*/  LDC R5, c[0x0][0x144] ;  /* 0x00005100ff057b82 */ /* 0x000ea20000000800 */
[----:B------:R-:W3:Y:S02]  /*0930*/  F2I.U32.TRUNC.NTZ R0, R0 ;  /* 0x0000000000007305 */ /* 0x000ee4000020f000 */
[----:B------:R-:W-:-:S04]  /*0940*/  IMAD R9, R9, R21, R8 ;  /* 0x0000001509097224 */ /* 0x000fc800078e0208 */
[----:B------:R-:W-:Y:S01]  /*0950*/  IMAD.IADD R7, R7, 0x1, R9 ;  /* 0x0000000107077824 */ /* 0x000fe200078e0209 */
[----:B------:R-:W4:Y:S01]  /*0960*/  LDC R12, c[0x0][0x608] ;  /* 0x00018200ff0c7b82 */ /* 0x000f220000000800 */
[----:B------:R-:W-:-:S03]  /*0970*/  IMAD.MOV.U32 R9, RZ, RZ, -0x1 ;  /* 0xffffffffff097424 */ /* 0x000fc600078e00ff */
[-CC-:B0-----:R-:W-:Y:S02]  /*0980*/  SHF.R.U64 R20, R6, R10.reuse, R7.reuse ;  /* 0x0000000a06147219 */ /* 0x181fe40000001207 */
[----:B------:R-:W-:Y:S02]  /*0990*/  I2FP.F32.U32 R6, R3 ;  /* 0x0000000300067245 */ /* 0x000fe40000201000 */
[----:B------:R-:W0:Y:S01]  /*09a0*/  LDC R24, c[0x0][0x658] ;  /* 0x00019600ff187b82 */ /* 0x000e220000000800 */
[----:B-1----:R-:W-:Y:S01]  /*09b0*/  ISETP.NE.U32.AND P0, PT, R26, RZ, PT ;  /* 0x000000ff1a00720c */ /* 0x002fe20003f05070 */
[----:B---3--:R-:W-:Y:S01]  /*09c0*/  IMAD.MOV R8, RZ, RZ, -R0 ;  /* 0x000000ffff087224 */ /* 0x008fe200078e0a00 */
[----:B------:R-:W-:Y:S01]  /*09d0*/  SHF.R.U32.HI R7, RZ, R10, R7 ;  /* 0x0000000aff077219 */ /* 0x000fe20000011607 */
[----:B------:R-:W-:Y:S01]  /*09e0*/  FMUL R6, R6, UR4 ;  /* 0x0000000406067c20 */ /* 0x000fe20008400000 */
[----:B------:R-:W-:-:S03]  /*09f0*/  ISETP.NE.AND.EX P0, PT, R27, RZ, PT, P0 ;  /* 0x000000ff1b00720c */ /* 0x000fc60003f05300 */
[----:B------:R-:W1:Y:S01]  /*0a00*/  LDC R14, c[0x0][0x148] ;  /* 0x00005200ff0e7b82 */ /* 0x000e620000000800 */
[----:B--2---:R-:W-:-:S07]  /*0a10*/  IMAD R0, R5, R8, R4 ;  /* 0x0000000805007224 */ /* 0x004fce00078e0204 */
[----:B------:R-:W2:Y:S01]  /*0a20*/  LDC R22, c[0x0][0x600] ;  /* 0x00018000ff167b82 */ /* 0x000ea20000000800 */
[-CC-:B----4-:R-:W-:Y:S02]  /*0a30*/  SHF.R.U64 R28, R20, R12.reuse, R7.reuse ;  /* 0x0000000c141c7219 */ /* 0x190fe40000001207 */
[----:B------:R-:W-:Y:S01]  /*0a40*/  SHF.R.U32.HI R5, RZ, R12, R7 ;  /* 0x0000000cff057219 */ /* 0x000fe20000011607 */
[----:B------:R-:W-:Y:S01]  /*0a50*/  IMAD.MOV.U32 R7, RZ, RZ, 0x1 ;  /* 0x00000001ff077424 */ /* 0x000fe200078e00ff */
[----:B------:R3:W4:Y:S03]  /*0a60*/  F2I.U32.TRUNC.NTZ R12, R6 ;  /* 0x00000006000c7305 */ /* 0x000726000020f000 */
[----:B------:R-:W1:Y:S01]  /*0a70*/  LDC R15, c[0x0][0x648] ;  /* 0x00019200ff0f7b82 */ /* 0x000e620000000800 */
[-C--:B0-----:R-:W-:Y:S02]  /*0a80*/  SHF.L.U32 R4, R9, R24.reuse, RZ ;  /* 0x0000001809047219 */ /* 0x081fe400000006ff */
[----:B------:R-:W-:-:S02]  /*0a90*/  SHF.R.U64 R30, R28, R24, R5 ;  /* 0x000000181c1e7219 */ /* 0x000fc40000001205 */
[----:B------:R-:W-:Y:S02]  /*0aa0*/  LOP3.LUT R11, RZ, R4, RZ, 0x33, !PT ;  /* 0x00000004ff0b7212 */ /* 0x000fe400078e33ff */
[-C--:B------:R-:W-:Y:S01]  /*0ab0*/  SHF.R.U32.HI R5, RZ, R24.reuse, R5 ;  /* 0x00000018ff057219 */ /* 0x080fe20000011605 */
[----:B------:R-:W0:Y:S01]  /*0ac0*/  LDC R21, c[0x0][0x638] ;  /* 0x00018e00ff157b82 */ /* 0x000e220000000800 */
[----:B------:R-:W-:Y:S01]  /*0ad0*/  SHF.L.U32 R10, R7, R24, RZ ;  /* 0x00000018070a7219 */ /* 0x000fe200000006ff */
[----:B------:R-:W-:-:S06]  /*0ae0*/  IMAD.MOV.U32 R4, RZ, RZ, R30 ;  /* 0x000000ffff047224 */ /* 0x000fcc00078e001e */
[----:B------:R-:W0:Y:S01]  /*0af0*/  LDC R57, c[0x0][0x610] ;  /* 0x00018400ff397b82 */ /* 0x000e220000000800 */
[----:B---34-:R-:W-:Y:S05]  /*0b00*/  @!P0 BRA `(.L_x_7) ;  /* 0x0000000000288947 */ /* 0x018fea0003800000 */
[----:B------:R-:W3:Y:S02]  /*0b10*/  LDC R9, c[0x0][0x64c] ;  /* 0x00019300ff097b82 */ /* 0x000ee40000000800 */
[----:B---3--:R-:W-:-:S05]  /*0b20*/  IADD3 R9, P0, R30, R9, RZ ;  /* 0x000000091e097210 */ /* 0x008fca0007f1e0ff */
        /* <DEDUP_REMOVED lines=8> */
.L_x_7:
[----:B-1----:R-:W-:Y:S01]  /*0bb0*/  SHF.R.U64 R4, R4, R15, R5 ;  /* 0x0000000f04047219 */ /* 0x002fe20000001205 */
[----:B--2---:R-:W-:Y:S01]  /*0bc0*/  VIADD R5, R22, 0xffffffff ;  /* 0xffffffff16057836 */ /* 0x004fe20000000000 */
[----:B------:R-:W-:Y:S01]  /*0bd0*/  LOP3.LUT R11, R28, R11, RZ, 0xc0, !PT ;  /* 0x0000000b1c0b7212 */ /* 0x000fe200078ec0ff */
[----:B------:R-:W-:Y:S02]  /*0be0*/  IMAD.MOV R12, RZ, RZ, -R12 ;  /* 0x000000ffff0c7224 */ /* 0x000fe400078e0a0c */
[----:B------:R-:W-:Y:S02]  /*0bf0*/  IMAD.MOV R6, RZ, RZ, -R4 ;  /* 0x000000ffff067224 */ /* 0x000fe400078e0a04 */
[----:B------:R-:W-:Y:S01]  /*0c00*/  IMAD R11, R10, R4, R11 ;  /* 0x000000040a0b7224 */ /* 0x000fe200078e020b */
[----:B------:R-:W-:Y:S01]  /*0c10*/  LOP3.LUT R4, R20, R5, RZ, 0xc0, !PT ;  /* 0x0000000514047212 */ /* 0x000fe200078ec0ff */
[----:B------:R-:W-:Y:S02]  /*0c20*/  @P3 IMAD R0, R14, R12, R3 ;  /* 0x0000000c0e003224 */ /* 0x000fe400078e0203 */
[----:B0-----:R-:W-:-:S02]  /*0c30*/  IMAD R3, R6, R21, R30 ;  /* 0x0000001506037224 */ /* 0x001fc400078e021e */
[----:B------:R-:W-:Y:S02]  /*0c40*/  IMAD R57, R11, R57, R0 ;  /* 0x000000390b397224 */ /* 0x000fe400078e0200 */
[----:B------:R-:W-:Y:S02]  /*0c50*/  IMAD R4, R3, R22, R4 ;  /* 0x0000001603047224 */ /* 0x000fe400078e0204 */
[----:B------:R-:W-:-:S03]  /*0c60*/  IMAD.MOV.U32 R0, RZ, RZ, 0x1 ;  /* 0x00000001ff007424 */ /* 0x000fc600078e00ff */
[----:B------:R-:W-:Y:S02]  /*0c70*/  SEL R58, R4, R57, !P3 ;  /* 0x00000039043a7207 */ /* 0x000fe40005800000 */
[----:B------:R-:W-:-:S07]  /*0c80*/  SEL R57, R57, R4, !P3 ;  /* 0x0000000439397207 */ /* 0x000fce0005800000 */
.L_x_5:
[----:B------:R-:W-:-:S08]  /*0c90*/  NOP ;  /* 0x0000000000007918 */ /* 0x000fd00000000000 */
[----:B------:R-:W0:Y:S02]  /*0ca0*/  USETMAXREG.TRY_ALLOC.CTAPOOL UP0, 0xe8 ;  /* 0x000000e8000079c8 */ /* 0x000e240008000600 */
[----:B0-----:R-:W-:-:S13]  /*0cb0*/  PLOP3.LUT P0, PT, PT, PT, UP0, 0x80, 0x0 ;  /* 0x000000000000781c */ /* 0x001fda0003f0f008 */
[----:B------:R-:W-:Y:S05]  /*0cc0*/  @!P0 BRA `(.L_x_5) ;  /* 0xfffffffc00f08947 */ /* 0x000fea000383ffff */
[----:B------:R-:W-:Y:S01]  /*0cd0*/  ULDC.64 UR4, c[0x0][0x598] ;  /* 0x0001660000047ab9 */ /* 0x000fe20000000a00 */
[----:B------:R-:W-:Y:S01]  /*0ce0*/  ULDC.64 UR36, c[0x0][0x208] ;  /* 0x0000820000247ab9 */ /* 0x000fe20000000a00 */
[----:B------:R-:W-:-:S04]  /*0cf0*/  ISETP.NE.U32.AND P0, PT, RZ, UR4, PT ;  /* 0x00000004ff007c0c */ /* 0x000fc8000bf05070 */
[----:B------:R-:W-:-:S13]  /*0d00*/  ISETP.NE.AND.EX P0, PT, RZ, UR5, PT, P0 ;  /* 0x00000005ff007c0c */ /* 0x000fda000bf05300 */
[----:B------:R-:W-:Y:S05]  /*0d10*/  @!P0 BRA `(.L_x_8) ;  /* 0x00000000001c8947 */ /* 0x000fea0003800000 */
[----:B------:R-:W0:Y:S02]  /*0d20*/  LDC.64 R4, c[0x0][0x598] ;  /* 0x00016600ff047b82 */ /* 0x000e240000000a00 */
[----:B0-----:R-:W2:Y:S02]  /*0d30*/  LDG.E.64 R4, desc[UR36][R4.64] ;  /* 0x0000002404047981 */ /* 0x001ea4000c1e1b00 */
[----:B--2---:R-:W-:-:S04]  /*0d40*/  ISETP.NE.U32.AND P0, PT, R4, RZ, PT ;  /* 0x000000ff0400720c */ /* 0x004fc80003f05070 */
[----:B------:R-:W-:-:S13]  /*0d50*/  ISETP.NE.AND.EX P0, PT, R5, RZ, PT, P0 ;  /* 0x000000ff0500720c */ /* 0x000fda0003f05300 */
[----:B------:R-:W-:Y:S05]  /*0d60*/  @!P0 BRA `(.L_x_8) ;  /* 0x0000000000088947 */ /* 0x000fea0003800000 */
[----:B------:R0:W5:Y:S01]  /*0d70*/  LD.E R59, desc[UR36][R4.64] ;  /* 0x00000024043b7980 */ /* 0x000162000c101900 */
[----:B------:R-:W-:Y:S05]  /*0d80*/  BRA `(.L_x_9) ;  /* 0x0000000000247947 */ /* 0x000fea0003800000 */
.L_x_8:
[----:B------:R-:W-:Y:S02]  /*0d90*/  ULDC.64 UR4, c[0x0][0x588] ;  /* 0x0001620000047ab9 */ /* 0x000fe40000000a00 */
[----:B------:R-:W-:-:S04]  /*0da0*/  ISETP.NE.U32.AND P0, PT, RZ, UR4, PT ;  /* 0x00000004ff007c0c */ /* 0x000fc8000bf05070 */
[----:B------:R-:W-:-:S13]  /*0db0*/  ISETP.NE.AND.EX P0, PT, RZ, UR5, PT, P0 ;  /* 0x00000005ff007c0c */ /* 0x000fda000bf05300 */
[----:B------:R-:W-:Y:S05]  /*0dc0*/  @!P0 BRA `(.L_x_10) ;  /* 0x00000000000c8947 */ /* 0x000fea0003800000 */
[----:B------:R-:W0:Y:S02]  /*0dd0*/  LDC.64 R4, c[0x0][0x588] ;  /* 0x00016200ff047b82 */ /* 0x000e240000000a00 */
[----:B0-----:R1:W5:Y:S01]  /*0de0*/  LDG.E R59, desc[UR36][R4.64] ;  /* 0x00000024043b7981 */ /* 0x001362000c1e1900 */
[----:B------:R-:W-:Y:S05]  /*0df0*/  BRA `(.L_x_9) ;  /* 0x0000000000087947 */ /* 0x000fea0003800000 */
.L_x_10:
[----:B------:R-:W-:Y:S02]  /*0e00*/  ULDC UR4, c[0x0][0x580] ;  /* 0x0001600000047ab9 */ /* 0x000fe40000000800 */
[----:B------:R-:W-:-:S07]  /*0e10*/  IMAD.U32 R59, RZ, RZ, UR4 ;  /* 0x00000004ff3b7e24 */ /* 0x000fce000f8e00ff */
.L_x_9:
[----:B------:R-:W-:Y:S02]  /*0e20*/  ULDC.64 UR4, c[0x0][0x5a0] ;  /* 0x0001680000047ab9 */ /* 0x000fe40000000a00 */
[----:B------:R-:W-:-:S04]  /*0e30*/  ISETP.NE.U32.AND P0, PT, RZ, UR4, PT ;  /* 0x00000004ff007c0c */ /* 0x000fc8000bf05070 */
[----:B------:R-:W-:-:S13]  /*0e40*/  ISETP.NE.AND.EX P0, PT, RZ, UR5, PT, P0 ;  /* 0x00000005ff007c0c */ /* 0x000fda000bf05300 */
[----:B------:R-:W-:Y:S05]  /*0e50*/  @!P0 BRA `(.L_x_11) ;  /* 0x00000000001c8947 */ /* 0x000fea0003800000 */
[----:B01----:R-:W0:Y:S02]  /*0e60*/  LDC.64 R4, c[0x0][0x5a0] ;  /* 0x00016800ff047b82 */ /* 0x003e240000000a00 */
[----:B0-----:R-:W2:Y:S02]  /*0e70*/  LDG.E.64 R4, desc[UR36][R4.64] ;  /* 0x0000002404047981 */ /* 0x001ea4000c1e1b00 */
[----:B--2---:R-:W-:-:S04]  /*0e80*/  ISETP.NE.U32.AND P0, PT, R4, RZ, PT ;  /* 0x000000ff0400720c */ /* 0x004fc80003f05070 */
[----:B------:R-:W-:-:S13]  /*0e90*/  ISETP.NE.AND.EX P0, PT, R5, RZ, PT, P0 ;  /* 0x000000ff0500720c */ /* 0x000fda0003f05300 */
[----:B------:R-:W-:Y:S05]  /*0ea0*/  @!P0 BRA `(.L_x_11) ;  /* 0x0000000000088947 */ /* 0x000fea0003800000 */
[----:B------:R0:W5:Y:S01]  /*0eb0*/  LD.E R60, desc[UR36][R4.64] ;  /* 0x00000024043c7980 */ /* 0x000162000c101900 */
[----:B------:R-:W-:Y:S05]  /*0ec0*/  BRA `(.L_x_12) ;  /* 0x0000000000247947 */ /* 0x000fea0003800000 */
.L_x_11:
[----:B------:R-:W-:Y:S02]  /*0ed0*/  ULDC.64 UR4, c[0x0][0x590] ;  /* 0x0001640000047ab9 */ /* 0x000fe40000000a00 */
[----:B------:R-:W-:-:S04]  /*0ee0*/  ISETP.NE.U32.AND P0, PT, RZ, UR4, PT ;  /* 0x00000004ff007c0c */ /* 0x000fc8000bf05070 */
[----:B------:R-:W-:-:S13]  /*0ef0*/  ISETP.NE.AND.EX P0, PT, RZ, UR5, PT, P0 ;  /* 0x00000005ff007c0c */ /* 0x000fda000bf05300 */
[----:B------:R-:W-:Y:S05]  /*0f00*/  @!P0 BRA `(.L_x_13) ;  /* 0x00000000000c8947 */ /* 0x000fea0003800000 */
[----:B------:R-:W2:Y:S02]  /*0f10*/  LDC.64 R60, c[0x0][0x590] ;  /* 0x00016400ff3c7b82 */ /* 0x000ea40000000a00 */
[----:B--2---:R2:W5:Y:S01]  /*0f20*/  LDG.E R60, desc[UR36][R60.64] ;  /* 0x000000243c3c7981 */ /* 0x004562000c1e1900 */
[----:B------:R-:W-:Y:S05]  /*0f30*/  BRA `(.L_x_12) ;  /* 0x0000000000087947 */ /* 0x000fea0003800000 */
.L_x_13:
[----:B------:R-:W-:Y:S02]  /*0f40*/  ULDC UR4, c[0x0][0x584] ;  /* 0x0001610000047ab9 */ /* 0x000fe40000000800 */
[----:B------:R-:W-:-:S07]  /*0f50*/  IMAD.U32 R60, RZ, RZ, UR4 ;  /* 0x00000004ff3c7e24 */ /* 0x000fce000f8e00ff */
.L_x_12:
[----:B------:R-:W-:-:S13]  /*0f60*/  LOP3.LUT P0, RZ, R0, 0xff, RZ, 0xc0, !PT ;  /* 0x000000ff00ff7812 */ /* 0x000fda000780c0ff */
[----:B------:R-:W-:Y:S05]  /*0f70*/  @!P0 EXIT ;  /* 0x000000000000894d */ /* 0x000fea0003800000 */
[----:B------:R-:W-:Y:S01]  /*0f80*/  ULDC UR4, c[0x0][0x28c] ;  /* 0x0000a30000047ab9 */ /* 0x000fe20000000800 */
[----:B------:R-:W-:Y:S01]  /*0f90*/  UMOV UR38, URZ ;  /* 0x0000003f00267c82 */ /* 0x000fe20008000000 */
[----:B------:R-:W-:Y:S01]  /*0fa0*/  UIADD3 UR4, UR4, 0x7f, URZ ;  /* 0x0000007f04047890 */ /* 0x000fe2000fffe03f */
[----:B------:R-:W-:-:S03]  /*0fb0*/  UMOV UR39, URZ ;  /* 0x0000003f00277c82 */ /* 0x000fc60008000000 */
[----:B------:R-:W-:-:S04]  /*0fc0*/  USHF.R.S32.HI UR5, URZ, 0x1f, UR4 ;  /* 0x0000001f3f057899 */ /* 0x000fc80008011404 */
[----:B------:R-:W-:-:S04]  /*0fd0*/  ULEA.HI UR5, UR5, UR4, URZ, 0x7 ;  /* 0x0000000405057291 */ /* 0x000fc8000f8f383f */
[----:B------:R-:W-:-:S12]  /*0fe0*/  USHF.R.S32.HI UR40, URZ, 0x7, UR5 ;  /* 0x000000073f287899 */ /* 0x000fd80008011405 */
.L_x_110:
[----:B---3--:R-:W3:Y:S01]  /*0ff0*/  S2R R3, SR_CgaCtaId ;  /* 0x0000000000037919 */ /* 0x008ee20000008800 */
[----:B------:R-:W-:-:S04]  /*1000*/  MOV R0, 0x400 ;  /* 0x0000040000007802 */ /* 0x000fc80000000f00 */
[----:B---3--:R-:W-:-:S05]  /*1010*/  LEA R0, R3, R0, 0x18 ;  /* 0x0000000003007211 */ /* 0x008fca00078ec0ff */
[----:B------:R-:W-:-:S05]  /*1020*/  VIADD R0, R0, 0x800 ;  /* 0x0000080000007836 */ /* 0x000fca0000000000 */
[----:B------:R-:W-:-:S13]  /*1030*/  LOP3.LUT P0, RZ, R0, 0x3ff, RZ, 0xc0, !PT ;  /* 0x000003ff00ff7812 */ /* 0x000fda000780c0ff */
[----:B-1--4-:R-:W-:Y:S05]  /*1040*/  @!P0 BRA `(.L_x_14) ;  /* 0x0000000000408947 */ /* 0x012fea0003800000 */
[----:B------:R-:W-:Y:S01]  /*1050*/  MOV R0, 0x0 ;  /* 0x0000000000007802 */ /* 0x000fe20000000f00 */
[----:B------:R-:W-:Y:S01]  /*1060*/  ULDC.64 UR4, c[0x4][0x70] ;  /* 0x01001c0000047ab9 */ /* 0x000fe20000000a00 */
[----:B------:R-:W-:Y:S01]  /*1070*/  ULDC.64 UR6, c[0x4][0x8] ;  /* 0x0100020000067ab9 */ /* 0x000fe20000000a00 */
[----:B01----:R-:W-:Y:S01]  /*1080*/  IMAD.U32 R4, RZ, RZ, UR4 ;  /* 0x00000004ff047e24 */ /* 0x003fe2000f8e00ff */
[----:B------:R0:W1:Y:S01]  /*1090*/  LDC.64 R14, c[0x4][R0] ;  /* 0x01000000000e7b82 */ /* 0x0000620000000a00 */
[----:B------:R-:W-:Y:S01]  /*10a0*/  IMAD.U32 R5, RZ, RZ, UR5 ;  /* 0x00000005ff057e24 */ /* 0x000fe2000f8e00ff */
[----:B------:R-:W-:Y:S01]  /*10b0*/  ULDC.64 UR4, c[0x4][0x78] ;  /* 0x01001e0000047ab9 */ /* 0x000fe20000000a00 */
[----:B------:R-:W-:Y:S02]  /*10c0*/  IMAD.U32 R10, RZ, RZ, UR6 ;  /* 0x00000006ff0a7e24 */ /* 0x000fe4000f8e00ff */
[----:B------:R-:W-:Y:S02]  /*10d0*/  IMAD.U32 R6, RZ, RZ, UR4 ;  /* 0x00000004ff067e24 */ /* 0x000fe4000f8e00ff */
[----:B------:R-:W-:-:S02]  /*10e0*/  IMAD.U32 R7, RZ, RZ, UR5 ;  /* 0x00000005ff077e24 */ /* 0x000fc4000f8e00ff */
[----:B------:R-:W-:Y:S02]  /*10f0*/  IMAD.U32 R11, RZ, RZ, UR7 ;  /* 0x00000007ff0b7e24 */ /* 0x000fe4000f8e00ff */
[----:B------:R-:W-:Y:S02]  /*1100*/  IMAD.MOV.U32 R8, RZ, RZ, 0x70 ;  /* 0x00000070ff087424 */ /* 0x000fe400078e00ff */
[----:B------:R-:W-:Y:S02]  /*1110*/  IMAD.MOV.U32 R12, RZ, RZ, 0x1 ;  /* 0x00000001ff0c7424 */ /* 0x000fe400078e00ff */
[----:B0-----:R-:W-:-:S07]  /*1120*/  IMAD.MOV.U32 R13, RZ, RZ, RZ ;  /* 0x000000ffff0d7224 */ /* 0x001fce00078e00ff */
[----:B------:R-:W-:-:S07]  /*1130*/  LEPC R20, `(.L_x_14) ;  /* 0x000000001014794e */ /* 0x000fce0000000000 */
[----:B-12--5:R-:W-:Y:S05]  /*1140*/  CALL.ABS.NOINC R14 ;  /* 0x000000000e007343 */ /* 0x026fea0003c00000 */
.L_x_14:
[----:B------:R-:W3:Y:S01]  /*1150*/  S2R R3, SR_CgaCtaId ;  /* 0x0000000000037919 */ /* 0x000ee20000008800 */
[----:B------:R-:W-:-:S04]  /*1160*/  MOV R0, 0x400 ;  /* 0x0000040000007802 */ /* 0x000fc80000000f00 */
[----:B---3--:R-:W-:-:S05]  /*1170*/  LEA R0, R3, R0, 0x18 ;  /* 0x0000000003007211 */ /* 0x008fca00078ec0ff */
[----:B------:R-:W-:-:S05]  /*1180*/  VIADD R24, R0, 0x24800 ;  /* 0x0002480000187836 */ /* 0x000fca0000000000 */
[----:B------:R-:W-:-:S13]  /*1190*/  LOP3.LUT P0, RZ, R24, 0x3ff, RZ, 0xc0, !PT ;  /* 0x000003ff18ff7812 */ /* 0x000fda000780c0ff */
[----:B------:R-:W-:Y:S05]  /*11a0*/  @!P0 BRA `(.L_x_15) ;  /* 0x00000000007c8947 */ /* 0x000fea0003800000 */
        /* <DEDUP_REMOVED lines=16> */
.L_x_16:
[----:B------:R-:W0:Y:S01]  /*12b0*/  LDC.64 R22, c[0x4][R22] ;  /* 0x0100000016167b82 */ /* 0x000e220000000a00 */
[----:B------:R-:W-:Y:S01]  /*12c0*/  ULDC.64 UR4, c[0x4][0x70] ;  /* 0x01001c0000047ab9 */ /* 0x000fe20000000a00 */
[----:B------:R-:W-:Y:S01]  /*12d0*/  ULDC.64 UR6, c[0x4][0x10] ;  /* 0x0100040000067ab9 */ /* 0x000fe20000000a00 */
[----:B------:R-:W-:Y:S02]  /*12e0*/  IMAD.U32 R4, RZ, RZ, UR4 ;  /* 0x00000004ff047e24 */ /* 0x000fe4000f8e00ff */
        /* <DEDUP_REMOVED lines=8> */
[----:B------:R-:W-:-:S07]  /*1370*/  IMAD.MOV.U32 R13, RZ, RZ, RZ ;  /* 0x000000ffff0d7224 */ /* 0x000fce00078e00ff */
[----:B------:R-:W-:-:S07]  /*1380*/  LEPC R20, `(.L_x_15) ;  /* 0x000000001014794e */ /* 0x000fce0000000000 */
[----:B0-----:R-:W-:Y:S05]  /*1390*/  CALL.ABS.NOINC R22 ;  /* 0x0000000016007343 */ /* 0x001fea0003c00000 */
.L_x_15:
[----:B------:R-:W-:Y:S01]  /*13a0*/  UMOV UR4, 0xffffffff ;  /* 0xffffffff00047882 */ /* 0x000fe20000000000 */
[----:B------:R-:W-:Y:S02]  /*13b0*/  LOP3.LUT R0, R19, 0x1, RZ, 0xfc, !PT ;  /* 0x0000000113007812 */ /* 0x000fe400078efcff */
[----:B------:R-:W-:Y:S02]  /*13c0*/  LOP3.LUT R13, R18, 0x80, RZ, 0xc0, !PT ;  /* 0x00000080120d7812 */ /* 0x000fe400078ec0ff */
[----:B------:R-:W-:Y:S02]  /*13d0*/  ISETP.NE.AND P0, PT, R0, 0x3, PT ;  /* 0x000000030000780c */ /* 0x000fe40003f05270 */
[----:B------:R-:W-:Y:S01]  /*13e0*/  SHF.R.U32.HI R13, RZ, 0x7, R13 ;  /* 0x00000007ff0d7819 */ /* 0x000fe2000001160d */
[----:B------:R-:W-:Y:S10]  /*13f0*/  BRA.DIV UR4, `(.L_x_17) ;  /* 0x0000006e04b87947 */ /* 0x000ff4000b800000 */
.L_x_143:
[----:B------:R-:W-:Y:S05]  /*1400*/  @!P0 BRA `(.L_x_18) ;  /* 0x0000000000048947 */ /* 0x000fea0003800000 */
[----:B------:R-:W-:Y:S01]  /*1410*/  BPT.TRAP 0x1 ;  /* 0x000000040000795c */ /* 0x000fe20000300000 */
.L_x_18:
[----:B------:R-:W3:Y:S01]  /*1420*/  S2UR UR5, SR_CgaCtaId ;  /* 0x00000000000579c3 */ /* 0x000ee20000008800 */
[----:B------:R-:W-:Y:S01]  /*1430*/  UMOV UR4, 0x400 ;  /* 0x0000040000047882 */ /* 0x000fe20000000000 */
[----:B------:R-:W-:Y:S02]  /*1440*/  IMAD.U32 R3, RZ, RZ, UR38 ;  /* 0x00000026ff037e24 */ /* 0x000fe4000f8e00ff */
[----:B01----:R-:W-:-:S03]  /*1450*/  IMAD.U32 R5, RZ, RZ, UR39 ;  /* 0x00000027ff057e24 */ /* 0x003fc6000f8e00ff */
[----:B------:R-:W-:Y:S01]  /*1460*/  SHF.L.U32 R3, R3, 0x1f, RZ ;  /* 0x0000001f03037819 */ /* 0x000fe200000006ff */
[----:B---3--:R-:W-:-:S06]  /*1470*/  ULEA UR4, UR5, UR4, 0x18 ;  /* 0x0000000405047291 */ /* 0x008fcc000f8ec03f */
[----:B------:R-:W-:-:S04]  /*1480*/  IMAD.U32 R0, RZ, RZ, UR4 ;  /* 0x00000004ff007e24 */ /* 0x000fc8000f8e00ff */
[----:B------:R-:W-:-:S04]  /*1490*/  IMAD R4, R5, 0x8, R0 ;  /* 0x0000000805047824 */ /* 0x000fc800078e0200 */
[----:B------:R0:W1:Y:S01]  /*14a0*/  SYNCS.PHASECHK.TRANS64.TRYWAIT P1, [R4+URZ], R3 ;  /* 0x00000003040075a7 */ /* 0x000062000802017f */
[----:B------:R-:W-:Y:S05]  /*14b0*/  @!P0 BRA `(.L_x_19) ;  /* 0x0000000000048947 */ /* 0x000fea0003800000 */
[----:B------:R-:W-:Y:S01]  /*14c0*/  BPT.TRAP 0x1 ;  /* 0x000000040000795c */ /* 0x000fe20000300000 */
.L_x_19:
[----:B-1----:R-:W-:Y:S05]  /*14d0*/  @P1 BRA `(.L_x_20) ;  /* 0x0000000000081947 */ /* 0x002fea0003800000 */
[----:B------:R-:W1:Y:S02]  /*14e0*/  SYNCS.PHASECHK.TRANS64.TRYWAIT P1, [R4+URZ], R3 ;  /* 0x00000003040075a7 */ /* 0x000e64000802017f */
[----:B-1----:R-:W-:Y:S05]  /*14f0*/  @!P1 BRA `(.L_x_21) ;  /* 0x0000006c00949947 */ /* 0x002fea0003800000 */
.L_x_20:
[----:B------:R-:W-:-:S04]  /*1500*/  UIADD3 UR4, UR39, 0x1, URZ ;  /* 0x0000000127047890 */ /* 0x000fc8000fffe03f */
[----:B------:R-:W-:Y:S02]  /*1510*/  UISETP.NE.AND UP0, UPT, UR4, 0x9, UPT ;  /* 0x000000090400788c */ /* 0x000fe4000bf05270 */
[----:B01----:R-:W-:Y:S02]  /*1520*/  IMAD.U32 R3, RZ, RZ, UR4 ;  /* 0x00000004ff037e24 */ /* 0x003fe4000f8e00ff */
[----:B------:R-:W-:Y:S02]  /*1530*/  USEL UR4, URZ, 0x1, UP0 ;  /* 0x000000013f047887 */ /* 0x000fe40008000000 */
[----:B------:R-:W-:Y:S02]  /*1540*/  PLOP3.LUT P1, PT, PT, PT, UP0, 0x80, 0x0 ;  /* 0x000000000000781c */ /* 0x000fe40003f2f008 */
[----:B------:R-:W-:Y:S02]  /*1550*/  ULOP3.LUT UR4, UR38, UR4, URZ, 0x3c, !UPT ;  /* 0x0000000426047292 */ /* 0x000fe4000f8e3c3f */
[----:B------:R-:W-:-:S04]  /*1560*/  SEL R3, R3, RZ, P1 ;  /* 0x000000ff03037207 */ /* 0x000fc80000800000 */
[----:B------:R-:W-:Y:S01]  /*1570*/  IMAD.U32 R75, RZ, RZ, UR4 ;  /* 0x00000004ff4b7e24 */ /* 0x000fe2000f8e00ff */
[----:B------:R-:W-:Y:S06]  /*1580*/  @!P0 BRA `(.L_x_22) ;  /* 0x0000000000048947 */ /* 0x000fec0003800000 */
[----:B------:R-:W-:Y:S01]  /*1590*/  BPT.TRAP 0x1 ;  /* 0x000000040000795c */ /* 0x000fe20000300000 */
.L_x_22:
[C---:B------:R-:W-:Y:S01]  /*15a0*/  IMAD.SHL.U32 R7, R18.reuse, 0x200, RZ ;  /* 0x0000020012077824 */ /* 0x040fe200078e00ff */
[C---:B------:R-:W-:Y:S01]  /*15b0*/  LOP3.LUT R4, R18.reuse, 0x2, RZ, 0xc0, !PT ;  /* 0x0000000212047812 */ /* 0x040fe200078ec0ff */
[----:B------:R-:W-:Y:S01]  /*15c0*/  USHF.L.U32 UR4, UR39, 0xe, URZ ;  /* 0x0000000e27047899 */ /* 0x000fe2000800063f */
[----:B------:R-:W-:Y:S01]  /*15d0*/  LOP3.LUT R6, R18, 0xe0, RZ, 0xc0, !PT ;  /* 0x000000e012067812 */ /* 0x000fe200078ec0ff */
[----:B------:R-:W-:Y:S01]  /*15e0*/  IMAD.U32 R30, RZ, RZ, UR40 ;  /* 0x00000028ff1e7e24 */ /* 0x000fe2000f8e00ff */
[----:B------:R-:W-:Y:S01]  /*15f0*/  LOP3.LUT R7, R7, 0x200, RZ, 0xc0, !PT ;  /* 0x0000020007077812 */ /* 0x000fe200078ec0ff */
[----:B------:R-:W-:Y:S01]  /*1600*/  IMAD.SHL.U32 R4, R4, 0x200, RZ ;  /* 0x0000020004047824 */ /* 0x000fe200078e00ff */
[----:B------:R-:W-:Y:S02]  /*1610*/  SHF.R.U32.HI R5, RZ, 0x2, R18 ;  /* 0x00000002ff057819 */ /* 0x000fe40000011612 */
[----:B------:R-:W-:Y:S01]  /*1620*/  LEA.HI R6, R6, R7, RZ, 0x1f ;  /* 0x0000000706067211 */ /* 0x000fe200078ff8ff */
[----:B------:R-:W-:Y:S01]  /*1630*/  IMAD.SHL.U32 R7, R18, 0x40, RZ ;  /* 0x0000004012077824 */ /* 0x000fe200078e00ff */
[----:B------:R-:W-:-:S02]  /*1640*/  LOP3.LUT R5, R5, 0x7, RZ, 0xc0, !PT ;  /* 0x0000000705057812 */ /* 0x000fc400078ec0ff */
[----:B------:R-:W-:Y:S02]  /*1650*/  R2P PR, R18, 0x60 ;  /* 0x0000006012007804 */ /* 0x000fe40000000000 */
[----:B------:R-:W-:Y:S01]  /*1660*/  LOP3.LUT R5, R4, 0xfffffe00, R5, 0xe2, !PT ;  /* 0xfffffe0004057812 */ /* 0x000fe200078ee205 */
[----:B------:R-:W-:Y:S01]  /*1670*/  IMAD.MOV.U32 R4, RZ, RZ, 0x90 ;  /* 0x00000090ff047424 */ /* 0x000fe200078e00ff */
[----:B------:R-:W-:Y:S01]  /*1680*/  LOP3.LUT R6, R6, 0x40, R7, 0x78, !PT ;  /* 0x0000004006067812 */ /* 0x000fe200078e7807 */
[----:B------:R-:W-:Y:S01]  /*1690*/  IMAD R7, R3, 0x8, R0 ;  /* 0x0000000803077824 */ /* 0x000fe200078e0200 */
[----:B------:R-:W-:Y:S02]  /*16a0*/  SHF.L.U32 R76, R75, 0x1f, RZ ;  /* 0x0000001f4b4c7819 */ /* 0x000fe400000006ff */
[----:B------:R-:W-:Y:S01]  /*16b0*/  LOP3.LUT R5, R5, R6, RZ, 0xfc, !PT ;  /* 0x0000000605057212 */ /* 0x000fe200078efcff */
[----:B------:R-:W-:Y:S01]  /*16c0*/  IMAD.MOV.U32 R6, RZ, RZ, 0x120 ;  /* 0x00000120ff067424 */ /* 0x000fe200078e00ff */
[----:B------:R-:W-:Y:S01]  /*16d0*/  SEL R4, R4, 0x70, !P5 ;  /* 0x0000007004047807 */ /* 0x000fe20006800000 */
[----:B------:R0:W1:Y:S01]  /*16e0*/  SYNCS.PHASECHK.TRANS64.TRYWAIT P1, [R7+URZ], R76 ;  /* 0x0000004c070075a7 */ /* 0x000062000802017f */
[----:B------:R-:W-:-:S07]  /*16f0*/  LOP3.LUT R9, R5, UR4, RZ, 0xfc, !PT ;  /* 0x0000000405097c12 */ /* 0x000fce000f8efcff */
[----:B------:R-:W-:Y:S05]  /*1700*/  WARPSYNC.ALL ;  /* 0x0000000000007948 */ /* 0x000fea0003800000 */
[----:B------:R-:W-:Y:S01]  /*1710*/  IMAD.IADD R9, R0, 0x1, R9 ;  /* 0x0000000100097824 */ /* 0x000fe200078e0209 */
[----:B------:R-:W-:Y:S02]  /*1720*/  SEL R6, R6, 0xe0, !P6 ;  /* 0x000000e006067807 */ /* 0x000fe40007000000 */
[----:B------:R-:W-:Y:S01]  /*1730*/  ISETP.NE.AND P2, PT, R30, 0x1, PT ;  /* 0x000000011e00780c */ /* 0x000fe20003f45270 */
[C---:B------:R-:W-:Y:S01]  /*1740*/  IMAD.IADD R62, R9.reuse, 0x1, R4 ;  /* 0x00000001093e7824 */ /* 0x040fe200078e0204 */
[----:B------:R-:W-:Y:S01]  /*1750*/  LDS.U8 R8, [R9+0x800] ;  /* 0x0008000009087984 */ /* 0x000fe20000000000 */
[----:B------:R-:W-:-:S03]  /*1760*/  IMAD.IADD R77, R9, 0x1, R6 ;  /* 0x00000001094d7824 */ /* 0x000fc600078e0206 */
[----:B------:R-:W-:Y:S01]  /*1770*/  LDS.U8 R10, [R9+0x808] ;  /* 0x00080800090a7984 */ /* 0x000fe20000000000 */
[----:B------:R-:W-:-:S03]  /*1780*/  IMAD.IADD R72, R4, 0x1, R77 ;  /* 0x0000000104487824 */ /* 0x000fc600078e024d */
[----:B------:R-:W-:Y:S04]  /*1790*/  LDS.U8 R12, [R9+0x1000] ;  /* 0x00100000090c7984 */ /* 0x000fe80000000000 */
[----:B------:R-:W-:Y:S04]  /*17a0*/  LDS.U8 R14, [R9+0x1008] ;  /* 0x00100800090e7984 */ /* 0x000fe80000000000 */
[----:B------:R-:W-:Y:S04]  /*17b0*/  LDS.U8 R20, [R9+0x1800] ;  /* 0x0018000009147984 */ /* 0x000fe80000000000 */
[----:B------:R-:W-:Y:S04]  /*17c0*/  LDS.U8 R22, [R9+0x1808] ;  /* 0x0018080009167984 */ /* 0x000fe80000000000 */
[----:B------:R-:W-:Y:S04]  /*17d0*/  LDS.U8 R26, [R9+0x2000] ;  /* 0x00200000091a7984 */ /* 0x000fe80000000000 */
[----:B------:R-:W-:Y:S04]  /*17e0*/  LDS.U8 R28, [R9+0x2008] ;  /* 0x00200800091c7984 */ /* 0x000fe80000000000 */
[----:B------:R-:W3:Y:S04]  /*17f0*/  LDS.U8 R11, [R62+0x800] ;  /* 0x000800003e0b7984 */ /* 0x000ee80000000000 */
[----:B------:R-:W4:Y:S04]  /*1800*/  LDS.U8 R21, [R62+0x808] ;  /* 0x000808003e157984 */ /* 0x000f280000000000 */
[----:B------:R-:W2:Y:S04]  /*1810*/  LDS.U8 R25, [R62+0x1000] ;  /* 0x001000003e197984 */ /* 0x000ea80000000000 */
[----:B------:R-:W0:Y:S04]  /*1820*/  LDS.U8 R31, [R62+0x1008] ;  /* 0x001008003e1f7984 */ /* 0x000e280000000000 */
[----:B------:R-:W1:Y:S04]  /*1830*/  LDS.U8 R35, [R62+0x1800] ;  /* 0x001800003e237984 */ /* 0x000e680000000000 */
[----:B------:R-:W1:Y:S04]  /*1840*/  LDS.U8 R41, [R62+0x1808] ;  /* 0x001808003e297984 */ /* 0x000e680000000000 */
[----:B------:R-:W1:Y:S04]  /*1850*/  LDS.U8 R45, [R62+0x2000] ;  /* 0x002000003e2d7984 */ /* 0x000e680000000000 */
[----:B------:R-:W1:Y:S04]  /*1860*/  LDS.U8 R51, [R62+0x2008] ;  /* 0x002008003e337984 */ /* 0x000e680000000000 */
[----:B------:R-:W1:Y:S04]  /*1870*/  LDS.U8 R13, [R77+0x800] ;  /* 0x000800004d0d7984 */ /* 0x000e680000000000 */
[----:B------:R-:W1:Y:S04]  /*1880*/  LDS.U8 R23, [R77+0x808] ;  /* 0x000808004d177984 */ /* 0x000e680000000000 */
[----:B------:R-:W1:Y:S01]  /*1890*/  LDS.U8 R27, [R77+0x1000] ;  /* 0x001000004d1b7984 */ /* 0x000e620000000000 */
[----:B---3--:R-:W-:-:S03]  /*18a0*/  PRMT R8, R11, 0x7604, R8 ;  /* 0x000076040b087816 */ /* 0x008fc60000000008 */
[----:B------:R-:W3:Y:S01]  /*18b0*/  LDS.U8 R33, [R77+0x1008] ;  /* 0x001008004d217984 */ /* 0x000ee20000000000 */
[----:B----4-:R-:W-:-:S03]  /*18c0*/  PRMT R10, R21, 0x7604, R10 ;  /* 0x00007604150a7816 */ /* 0x010fc6000000000a */
[----:B------:R-:W4:Y:S01]  /*18d0*/  LDS.U8 R37, [R77+0x1800] ;  /* 0x001800004d257984 */ /* 0x000f220000000000 */
[----:B--2---:R-:W-:-:S03]  /*18e0*/  PRMT R12, R25, 0x7604, R12 ;  /* 0x00007604190c7816 */ /* 0x004fc6000000000c */
[----:B------:R-:W2:Y:S01]  /*18f0*/  LDS.U8 R43, [R77+0x1808] ;  /* 0x001808004d2b7984 */ /* 0x000ea20000000000 */
[----:B0-----:R-:W-:-:S03]  /*1900*/  PRMT R14, R31, 0x7604, R14 ;  /* 0x000076041f0e7816 */ /* 0x001fc6000000000e */
[----:B------:R-:W0:Y:S01]  /*1910*/  LDS.U8 R47, [R77+0x2000] ;  /* 0x002000004d2f7984 */ /* 0x000e220000000000 */
[----:B-1----:R-:W-:-:S03]  /*1920*/  PRMT R20, R35, 0x7604, R20 ;  /* 0x0000760423147816 */ /* 0x002fc60000000014 */
[----:B------:R-:W1:Y:S01]  /*1930*/  LDS.U8 R53, [R77+0x2008] ;  /* 0x002008004d357984 */ /* 0x000e620000000000 */
[----:B------:R-:W-:-:S03]  /*1940*/  PRMT R22, R41, 0x7604, R22 ;  /* 0x0000760429167816 */ /* 0x000fc60000000016 */
        /* <DEDUP_REMOVED lines=11> */
[----:B---3--:R-:W-:-:S03]  /*1a00*/  PRMT R14, R33, 0x7054, R14 ;  /* 0x00007054210e7816 */ /* 0x008fc6000000000e */
[----:B------:R-:W3:Y:S01]  /*1a10*/  LDS.U8 R49, [R72+0x2000] ;  /* 0x0020000048317984 */ /* 0x000ee20000000000 */
[----:B----4-:R-:W-:-:S03]  /*1a20*/  PRMT R20, R37, 0x7054, R20 ;  /* 0x0000705425147816 */ /* 0x010fc60000000014 */
[----:B------:R-:W4:Y:S01]  /*1a30*/  LDS.U8 R67, [R72+0x2008] ;  /* 0x0020080048437984 */ /* 0x000f220000000000 */
[----:B--2---:R-:W-:Y:S02]  /*1a40*/  PRMT R22, R43, 0x7054, R22 ;  /* 0x000070542b167816 */ /* 0x004fe40000000016 */
[----:B0-----:R-:W-:Y:S02]  /*1a50*/  PRMT R26, R47, 0x7054, R26 ;  /* 0x000070542f1a7816 */ /* 0x001fe4000000001a */
[----:B-1----:R-:W-:Y:S02]  /*1a60*/  PRMT R28, R53, 0x7054, R28 ;  /* 0x00007054351c7816 */ /* 0x002fe4000000001c */
[----:B------:R-:W-:Y:S02]  /*1a70*/  PRMT R68, R15, 0x654, R8 ;  /* 0x000006540f447816 */ /* 0x000fe40000000008 */
[----:B------:R-:W-:Y:S02]  /*1a80*/  PRMT R69, R69, 0x654, R10 ;  /* 0x0000065445457816 */ /* 0x000fe4000000000a */
[----:B------:R-:W-:-:S02]  /*1a90*/  PRMT R70, R29, 0x654, R12 ;  /* 0x000006541d467816 */ /* 0x000fc4000000000c */
[----:B------:R-:W-:Y:S02]  /*1aa0*/  PRMT R71, R71, 0x654, R14 ;  /* 0x0000065447477816 */ /* 0x000fe4000000000e */
[----:B------:R-:W-:Y:S02]  /*1ab0*/  PRMT R64, R39, 0x654, R20 ;  /* 0x0000065427407816 */ /* 0x000fe40000000014 */
[----:B------:R-:W-:Y:S02]  /*1ac0*/  PRMT R65, R65, 0x654, R22 ;  /* 0x0000065441417816 */ /* 0x000fe40000000016 */
[----:B---3--:R-:W-:Y:S02]  /*1ad0*/  PRMT R66, R49, 0x654, R26 ;  /* 0x0000065431427816 */ /* 0x008fe4000000001a */
[----:B----4-:R-:W-:Y:S02]  /*1ae0*/  PRMT R67, R67, 0x654, R28 ;  /* 0x0000065443437816 */ /* 0x010fe4000000001c */
[----:B------:R-:W-:Y:S01]  /*1af0*/  R2UR UR4, R24 ;  /* 0x00000000180472ca */ /* 0x000fe200000e0000 */
[----:B------:R-:W-:Y:S01]  /*1b00*/  UMOV UR11, 0x40000040 ;  /* 0x40000040000b7882 */ /* 0x000fe20000000000 */
[----:B------:R-:W-:-:S11]  /*1b10*/  WARPGROUP.ARRIVE ;  /* 0x00000000000079c5 */ /* 0x000fd60000000000 */
[----:B------:R-:W-:-:S04]  /*1b20*/  USHF.R.U32.HI UR4, URZ, 0x4, UR4 ;  /* 0x000000043f047899 */ /* 0x000fc80008011604 */
[----:B------:R-:W-:-:S04]  /*1b30*/  ULOP3.LUT UR4, UR4, 0x3fff, URZ, 0xc0, !UPT ;  /* 0x00003fff04047892 */ /* 0x000fc8000f8ec03f */
[----:B------:R-:W-:-:S04]  /*1b40*/  ULOP3.LUT UR7, UR4, 0x10000, URZ, 0xfc, !UPT ;  /* 0x0001000004077892 */ /* 0x000fc8000f8efc3f */
[----:B------:R-:W-:-:S04]  /*1b50*/  ULEA UR4, UR39, UR7, 0x9 ;  /* 0x0000000727047291 */ /* 0x000fc8000f8e483f */
[----:B------:R-:W-:-:S03]  /*1b60*/  UIADD3 UR6, UR4, 0x2, URZ ;  /* 0x0000000204067890 */ /* 0x000fc6000fffe03f */
[----:B------:R-:W-:Y:S02]  /*1b70*/  UMOV UR10, UR4 ;  /* 0x00000004000a7c82 */ /* 0x000fe40008000000 */
[----:B------:R-:W-:Y:S01]  /*1b80*/  QGMMA.64x64x32.F32.E4M3.E5M2 R24, R68, gdesc[UR8], RZ, !UPT, gsb0 ;  /* 0x00e0000844187df3 */ /* 0x000fe2000c0028ff */
[----:B------:R-:W-:Y:S01]  /*1b90*/  UMOV UR11, 0x40000040 ;  /* 0x40000040000b7882 */ /* 0x000fe20000000000 */
[----:B------:R-:W-:Y:S01]  /*1ba0*/  UMOV UR10, UR6 ;  /* 0x00000006000a7c82 */ /* 0x000fe20008000000 */
[----:B------:R-:W-:Y:S02]  /*1bb0*/  UIADD3 UR6, UR4, 0x4, URZ ;  /* 0x0000000404067890 */ /* 0x000fe4000fffe03f */
[----:B------:R-:W-:Y:S01]  /*1bc0*/  UIADD3 UR4, UR4, 0x6, URZ ;  /* 0x0000000604047890 */ /* 0x000fe2000fffe03f */
[----:B------:R-:W-:Y:S02]  /*1bd0*/  WARPGROUP.DEPBAR.LE gsb0, 0x0 ;  /* 0x00008000000079c5 */ /* 0x000fe40000010000 */
[----:B------:R-:W-:-:S06]  /*1be0*/  WARPGROUP.ARRIVE ;  /* 0x00000000000079c5 */ /* 0x000fcc0000000000 */
[----:B------:R-:W-:Y:S01]  /*1bf0*/  QGMMA.64x64x32.F32.E4M3.E5M2 R24, R64, gdesc[UR8], R24, gsb0 ;  /* 0x00e0000840187df3 */ /* 0x000fe20008002818 */
[----:B------:R-:W-:Y:S01]  /*1c00*/  UMOV UR10, UR6 ;  /* 0x00000006000a7c82 */ /* 0x000fe20008000000 */
[----:B------:R-:W-:Y:S01]  /*1c10*/  UMOV UR11, 0x40000040 ;  /* 0x40000040000b7882 */ /* 0x000fe20000000000 */
[----:B------:R-:W-:Y:S02]  /*1c20*/  WARPGROUP.DEPBAR.LE gsb0, 0x0 ;  /* 0x00008000000079c5 */ /* 0x000fe40000010000 */
[----:B------:R-:W-:Y:S04]  /*1c30*/  LDS.U8 R12, [R9+0x3000] ;  /* 0x00300000090c7984 */ /* 0x000fe80000000000 */
[----:B------:R-:W0:Y:S04]  /*1c40*/  LDS.U8 R61, [R62+0x3000] ;  /* 0x003000003e3d7984 */ /* 0x000e280000000000 */
[----:B------:R-:W-:Y:S04]  /*1c50*/  LDS.U8 R8, [R9+0x2800] ;  /* 0x0028000009087984 */ /* 0x000fe80000000000 */
[----:B------:R-:W1:Y:S04]  /*1c60*/  LDS.U8 R11, [R62+0x2800] ;  /* 0x002800003e0b7984 */ /* 0x000e680000000000 */
[----:B------:R-:W-:Y:S04]  /*1c70*/  LDS.U8 R10, [R9+0x2808] ;  /* 0x00280800090a7984 */ /* 0x000fe80000000000 */
[----:B------:R-:W2:Y:S04]  /*1c80*/  LDS.U8 R21, [R62+0x2808] ;  /* 0x002808003e157984 */ /* 0x000ea80000000000 */
[----:B------:R-:W-:Y:S04]  /*1c90*/  LDS.U8 R14, [R9+0x3008] ;  /* 0x00300800090e7984 */ /* 0x000fe80000000000 */
[----:B------:R-:W3:Y:S04]  /*1ca0*/  LDS.U8 R69, [R62+0x3008] ;  /* 0x003008003e457984 */ /* 0x000ee80000000000 */
[----:B------:R-:W4:Y:S04]  /*1cb0*/  LDS.U8 R63, [R77+0x3000] ;  /* 0x003000004d3f7984 */ /* 0x000f280000000000 */
[----:B------:R-:W4:Y:S04]  /*1cc0*/  LDS.U8 R13, [R77+0x2800] ;  /* 0x002800004d0d7984 */ /* 0x000f280000000000 */
[----:B------:R-:W4:Y:S04]  /*1cd0*/  LDS.U8 R23, [R77+0x2808] ;  /* 0x002808004d177984 */ /* 0x000f280000000000 */
[----:B------:R-:W4:Y:S01]  /*1ce0*/  LDS.U8 R71, [R77+0x3008] ;  /* 0x003008004d477984 */ /* 0x000f220000000000 */
[----:B0-----:R-:W-:-:S03]  /*1cf0*/  PRMT R12, R61, 0x7604, R12 ;  /* 0x000076043d0c7816 */ /* 0x001fc6000000000c */
[----:B------:R-:W0:Y:S04]  /*1d00*/  LDS.U8 R67, [R72+0x3000] ;  /* 0x0030000048437984 */ /* 0x000e280000000000 */
[----:B------:R-:W0:Y:S01]  /*1d10*/  LDS.U8 R15, [R72+0x2800] ;  /* 0x00280000480f7984 */ /* 0x000e220000000000 */
[----:B-1----:R-:W-:-:S03]  /*1d20*/  PRMT R8, R11, 0x7604, R8 ;  /* 0x000076040b087816 */ /* 0x002fc60000000008 */
[----:B------:R-:W1:Y:S04]  /*1d30*/  LDS.U8 R65, [R72+0x2808] ;  /* 0x0028080048417984 */ /* 0x000e680000000000 */
[----:B------:R-:W1:Y:S01]  /*1d40*/  LDS.U8 R73, [R72+0x3008] ;  /* 0x0030080048497984 */ /* 0x000e620000000000 */
[----:B--2---:R-:W-:Y:S02]  /*1d50*/  PRMT R10, R21, 0x7604, R10 ;  /* 0x00007604150a7816 */ /* 0x004fe4000000000a */
[----:B---3--:R-:W-:Y:S02]  /*1d60*/  PRMT R14, R69, 0x7604, R14 ;  /* 0x00007604450e7816 */ /* 0x008fe4000000000e */
[----:B----4-:R-:W-:Y:S02]  /*1d70*/  PRMT R12, R63, 0x7054, R12 ;  /* 0x000070543f0c7816 */ /* 0x010fe4000000000c */
[----:B------:R-:W-:-:S02]  /*1d80*/  PRMT R8, R13, 0x7054, R8 ;  /* 0x000070540d087816 */ /* 0x000fc40000000008 */
[----:B------:R-:W-:Y:S02]  /*1d90*/  PRMT R10, R23, 0x7054, R10 ;  /* 0x00007054170a7816 */ /* 0x000fe4000000000a */
[----:B------:R-:W-:Y:S02]  /*1da0*/  PRMT R14, R71, 0x7054, R14 ;  /* 0x00007054470e7816 */ /* 0x000fe4000000000e */
[----:B0-----:R-:W-:Y:S02]  /*1db0*/  PRMT R66, R67, 0x654, R12 ;  /* 0x0000065443427816 */ /* 0x001fe4000000000c */
[----:B------:R-:W-:Y:S02]  /*1dc0*/  PRMT R64, R15, 0x654, R8 ;  /* 0x000006540f407816 */ /* 0x000fe40000000008 */
[----:B-1----:R-:W-:Y:S02]  /*1dd0*/  PRMT R65, R65, 0x654, R10 ;  /* 0x0000065441417816 */ /* 0x002fe4000000000a */
[----:B------:R-:W-:-:S04]  /*1de0*/  PRMT R67, R73, 0x654, R14 ;  /* 0x0000065449437816 */ /* 0x000fc8000000000e */
        /* <DEDUP_REMOVED lines=10> */
[----:B------:R-:W-:Y:S04]  /*1e90*/  LDS.U8 R14, [R9+0x4008] ;  /* 0x00400800090e7984 */ /* 0x000fe80000000000 */
[----:B------:R-:W2:Y:S04]  /*1ea0*/  LDS.U8 R21, [R62+0x3808] ;  /* 0x003808003e157984 */ /* 0x000ea80000000000 */
        /* <DEDUP_REMOVED lines=22> */
[----:B------:R-:W-:Y:S03]  /*2010*/  QGMMA.64x64x32.F32.E4M3.E5M2 R24, R64, gdesc[UR8], R24, gsb0 ;  /* 0x00e0000840187df3 */ /* 0x000fe60008002818 */
[----:B------:R-:W-:Y:S02]  /*2020*/  WARPGROUP.DEPBAR.LE gsb0, 0x0 ;  /* 0x00008000000079c5 */ /* 0x000fe40000010000 */
[----:B------:R-:W-:Y:S05]  /*2030*/  @!P2 BRA `(.L_x_23) ;  /* 0x00000014009ca947 */ /* 0x000fea0003800000 */
[----:B------:R-:W-:Y:S05]  /*2040*/  @!P0 BRA `(.L_x_24) ;  /* 0x0000000000048947 */ /* 0x000fea0003800000 */
[----:B------:R-:W-:Y:S01]  /*2050*/  BPT.TRAP 0x1 ;  /* 0x000000040000795c */ /* 0x000fe20000300000 */
.L_x_24:
[----:B------:R-:W-:-:S05]  /*2060*/  IMAD.SHL.U32 R74, R3, 0x4000, RZ ;  /* 0x00004000034a7824 */ /* 0x000fca00078e00ff */
[----:B------:R-:W-:-:S05]  /*2070*/  LOP3.LUT R9, R74, R5, RZ, 0xfc, !PT ;  /* 0x000000054a097212 */ /* 0x000fca00078efcff */
[----:B------:R-:W-:Y:S01]  /*2080*/  IMAD.IADD R9, R0, 0x1, R9 ;  /* 0x0000000100097824 */ /* 0x000fe200078e0209 */
[----:B------:R-:W-:Y:S06]  /*2090*/  @P1 BRA `(.L_x_25) ;  /* 0x0000000000081947 */ /* 0x000fec0003800000 */
[----:B------:R-:W0:Y:S02]  /*20a0*/  SYNCS.PHASECHK.TRANS64.TRYWAIT P1, [R7+URZ], R76 ;  /* 0x0000004c070075a7 */ /* 0x000e24000802017f */
[----:B0-----:R-:W-:Y:S05]  /*20b0*/  @!P1 BRA `(.L_x_26) ;  /* 0x0000006000b89947 */ /* 0x001fea0003800000 */
.L_x_25:
[--C-:B------:R-:W-:Y:S01]  /*20c0*/  IMAD.IADD R21, R4, 0x1, R9.reuse ;  /* 0x0000000104157824 */ /* 0x100fe200078e0209 */
[----:B0-----:R-:W-:Y:S01]  /*20d0*/  LDS.U8 R7, [R9+0x800] ;  /* 0x0008000009077984 */ /* 0x001fe20000000000 */
[----:B------:R-:W-:-:S03]  /*20e0*/  IMAD.IADD R23, R6, 0x1, R9 ;  /* 0x0000000106177824 */ /* 0x000fc600078e0209 */
[----:B------:R-:W0:Y:S01]  /*20f0*/  LDS.U8 R8, [R21+0x800] ;  /* 0x0008000015087984 */ /* 0x000e220000000000 */
[----:B------:R-:W-:-:S03]  /*2100*/  IMAD.IADD R61, R4, 0x1, R23 ;  /* 0x00000001043d7824 */ /* 0x000fc600078e0217 */
[----:B------:R-:W-:Y:S04]  /*2110*/  LDS.U8 R11, [R9+0x808] ;  /* 0x00080800090b7984 */ /* 0x000fe80000000000 */
[----:B------:R-:W-:Y:S04]  /*2120*/  LDS.U8 R13, [R9+0x1000] ;  /* 0x00100000090d7984 */ /* 0x000fe80000000000 */
[----:B------:R1:W-:Y:S04]  /*2130*/  LDS.U8 R15, [R9+0x1008] ;  /* 0x00100800090f7984 */ /* 0x0003e80000000000 */
[----:B------:R-:W2:Y:S04]  /*2140*/  LDS.U8 R14, [R21+0x808] ;  /* 0x00080800150e7984 */ /* 0x000ea80000000000 */
[----:B------:R-:W3:Y:S01]  /*2150*/  LDS.U8 R62, [R21+0x1000] ;  /* 0x00100000153e7984 */ /* 0x000ee20000000000 */
[----:B-1----:R-:W1:Y:S03]  /*2160*/  LDC R9, c[0x0][0x28c] ;  /* 0x0000a300ff097b82 */ /* 0x002e660000000800 */
[----:B------:R-:W4:Y:S04]  /*2170*/  LDS.U8 R68, [R21+0x1008] ;  /* 0x0010080015447984 */ /* 0x000f280000000000 */
[----:B------:R-:W4:Y:S04]  /*2180*/  LDS.U8 R10, [R23+0x800] ;  /* 0x00080000170a7984 */ /* 0x000f280000000000 */
[----:B------:R-:W4:Y:S04]  /*2190*/  LDS.U8 R20, [R23+0x808] ;  /* 0x0008080017147984 */ /* 0x000f280000000000 */
[----:B------:R-:W4:Y:S04]  /*21a0*/  LDS.U8 R64, [R23+0x1000] ;  /* 0x0010000017407984 */ /* 0x000f280000000000 */
[----:B------:R-:W4:Y:S01]  /*21b0*/  LDS.U8 R70, [R23+0x1008] ;  /* 0x0010080017467984 */ /* 0x000f220000000000 */
[----:B0-----:R-:W-:-:S03]  /*21c0*/  PRMT R7, R8, 0x7604, R7 ;  /* 0x0000760408077816 */ /* 0x001fc60000000007 */
[----:B------:R-:W0:Y:S01]  /*21d0*/  LDS.U8 R12, [R61+0x800] ;  /* 0x000800003d0c7984 */ /* 0x000e220000000000 */
[----:B-1----:R-:W-:-:S03]  /*21e0*/  ISETP.GE.AND P1, PT, R9, 0x101, PT ;  /* 0x000001010900780c */ /* 0x002fc60003f26270 */
[----:B------:R-:W1:Y:S04]  /*21f0*/  LDS.U8 R22, [R61+0x808] ;  /* 0x000808003d167984 */ /* 0x000e680000000000 */
[----:B------:R-:W1:Y:S04]  /*2200*/  LDS.U8 R66, [R61+0x1000] ;  /* 0x001000003d427984 */ /* 0x000e680000000000 */
[----:B------:R-:W1:Y:S01]  /*2210*/  LDS.U8 R72, [R61+0x1008] ;  /* 0x001008003d487984 */ /* 0x000e620000000000 */
[----:B--2---:R-:W-:Y:S02]  /*2220*/  PRMT R11, R14, 0x7604, R11 ;  /* 0x000076040e0b7816 */ /* 0x004fe4000000000b */
[----:B---3--:R-:W-:-:S02]  /*2230*/  PRMT R13, R62, 0x7604, R13 ;  /* 0x000076043e0d7816 */ /* 0x008fc4000000000d */
[----:B----4-:R-:W-:Y:S02]  /*2240*/  PRMT R15, R68, 0x7604, R15 ;  /* 0x00007604440f7816 */ /* 0x010fe4000000000f */
[----:B------:R-:W-:Y:S02]  /*2250*/  PRMT R7, R10, 0x7054, R7 ;  /* 0x000070540a077816 */ /* 0x000fe40000000007 */
[----:B------:R-:W-:Y:S02]  /*2260*/  PRMT R11, R20, 0x7054, R11 ;  /* 0x00007054140b7816 */ /* 0x000fe4000000000b */
[----:B------:R-:W-:Y:S02]  /*2270*/  PRMT R13, R64, 0x7054, R13 ;  /* 0x00007054400d7816 */ /* 0x000fe4000000000d */
[----:B------:R-:W-:Y:S02]  /*2280*/  PRMT R15, R70, 0x7054, R15 ;  /* 0x00007054460f7816 */ /* 0x000fe4000000000f */
[----:B0-----:R-:W-:Y:S01]  /*2290*/  PRMT R68, R12, 0x654, R7 ;  /* 0x000006540c447816 */ /* 0x001fe20000000007 */
[----:B------:R-:W-:Y:S01]  /*22a0*/  IMAD.U32 R7, RZ, RZ, UR39 ;  /* 0x00000027ff077e24 */ /* 0x000fe2000f8e00ff */
[----:B-1----:R-:W-:-:S02]  /*22b0*/  PRMT R69, R22, 0x654, R11 ;  /* 0x0000065416457816 */ /* 0x002fc4000000000b */
[----:B------:R-:W-:Y:S02]  /*22c0*/  PRMT R70, R66, 0x654, R13 ;  /* 0x0000065442467816 */ /* 0x000fe4000000000d */
[----:B------:R-:W-:Y:S01]  /*22d0*/  PRMT R71, R72, 0x654, R15 ;  /* 0x0000065448477816 */ /* 0x000fe2000000000f */
[----:B------:R-:W-:Y:S06]  /*22e0*/  @!P1 BRA `(.L_x_27) ;  /* 0x0000000800fc9947 */ /* 0x000fec0003800000 */
[----:B------:R-:W-:Y:S01]  /*22f0*/  R2UR UR4, R3 ;  /* 0x00000000030472ca */ /* 0x000fe200000e0000 */
[----:B------:R-:W-:Y:S01]  /*2300*/  UIADD3 UR5, UR40, -0x1, URZ ;  /* 0xffffffff28057890 */ /* 0x000fe2000fffe03f */
[----:B------:R-:W-:-:S05]  /*2310*/  IMAD.U32 R7, RZ, RZ, UR39 ;  /* 0x00000027ff077e24 */ /* 0x000fca000f8e00ff */
[----:B------:R-:W-:-:S08]  /*2320*/  IMAD.U32 R8, RZ, RZ, UR5 ;  /* 0x00000005ff087e24 */ /* 0x000fd0000f8e00ff */
.L_x_35:
[----:B------:R-:W-:-:S04]  /*2330*/  UIADD3 UR5, UR4, 0x1, URZ ;  /* 0x0000000104057890 */ /* 0x000fc8000fffe03f */
[----:B------:R-:W-:-:S04]  /*2340*/  UISETP.NE.AND UP0, UPT, UR5, 0x9, UPT ;  /* 0x000000090500788c */ /* 0x000fc8000bf05270 */
[----:B------:R-:W-:Y:S02]  /*2350*/  USEL UR6, URZ, 0x1, UP0 ;  /* 0x000000013f067887 */ /* 0x000fe40008000000 */
[----:B------:R-:W-:-:S04]  /*2360*/  USEL UR5, UR5, URZ, UP0 ;  /* 0x0000003f05057287 */ /* 0x000fc80008000000 */
[----:B------:R-:W-:Y:S02]  /*2370*/  LOP3.LUT R75, R75, UR6, RZ, 0x3c, !PT ;  /* 0x000000064b4b7c12 */ /* 0x000fe4000f8e3cff */
[----:B------:R-:W-:Y:S01]  /*2380*/  IMAD.U32 R3, RZ, RZ, UR5 ;  /* 0x00000005ff037e24 */ /* 0x000fe2000f8e00ff */
[----:B------:R-:W-:Y:S06]  /*2390*/  @!P0 BRA `(.L_x_28) ;  /* 0x0000000000048947 */ /* 0x000fec0003800000 */
[----:B------:R-:W-:Y:S01]  /*23a0*/  BPT.TRAP 0x1 ;  /* 0x000000040000795c */ /* 0x000fe20000300000 */
.L_x_28:
[----:B------:R-:W0:Y:S01]  /*23b0*/  S2UR UR6, SR_CgaCtaId ;  /* 0x00000000000679c3 */ /* 0x000e220000008800 */
[----:B------:R-:W-:Y:S01]  /*23c0*/  UMOV UR5, 0x400 ;  /* 0x0000040000057882 */ /* 0x000fe20000000000 */
[----:B------:R-:W-:Y:S01]  /*23d0*/  SHF.L.U32 R76, R75, 0x1f, RZ ;  /* 0x0000001f4b4c7819 */ /* 0x000fe200000006ff */
[----:B------:R-:W-:Y:S01]  /*23e0*/  UMOV UR11, 0x40000040 ;  /* 0x40000040000b7882 */ /* 0x000fe20000000000 */
[----:B------:R-:W-:-:S06]  /*23f0*/  USHF.L.U32 UR8, UR4, 0xe, URZ ;  /* 0x0000000e04087899 */ /* 0x000fcc000800063f */
[----:B------:R-:W-:Y:S01]  /*2400*/  LOP3.LUT R9, R5, UR8, RZ, 0xfc, !PT ;  /* 0x0000000805097c12 */ /* 0x000fe2000f8efcff */
[----:B0-----:R-:W-:Y:S02]  /*2410*/  ULEA UR5, UR6, UR5, 0x18 ;  /* 0x0000000506057291 */ /* 0x001fe4000f8ec03f */
[----:B------:R-:W-:-:S04]  /*2420*/  ULEA UR6, UR4, UR7, 0x9 ;  /* 0x0000000704067291 */ /* 0x000fc8000f8e483f */
[----:B------:R-:W-:Y:S01]  /*2430*/  IMAD.U32 R0, RZ, RZ, UR5 ;  /* 0x00000005ff007e24 */ /* 0x000fe2000f8e00ff */
[----:B------:R-:W-:Y:S02]  /*2440*/  UIADD3 UR4, UR6, 0x2, URZ ;  /* 0x0000000206047890 */ /* 0x000fe4000fffe03f */
[----:B------:R-:W-:Y:S01]  /*2450*/  UMOV UR10, UR6 ;  /* 0x00000006000a7c82 */ /* 0x000fe20008000000 */
[----:B------:R-:W-:Y:S02]  /*2460*/  IMAD R23, R3, 0x8, R0 ;  /* 0x0000000803177824 */ /* 0x000fe400078e0200 */
[----:B------:R-:W-:Y:S02]  /*2470*/  IMAD.IADD R61, R0, 0x1, R9 ;  /* 0x00000001003d7824 */ /* 0x000fe400078e0209 */
[----:B------:R0:W1:Y:S01]  /*2480*/  SYNCS.PHASECHK.TRANS64.TRYWAIT P1, [R23+URZ], R76 ;  /* 0x0000004c170075a7 */ /* 0x000062000802017f */
[----:B------:R-:W-:Y:S01]  /*2490*/  WARPGROUP.ARRIVE ;  /* 0x00000000000079c5 */ /* 0x000fe20000000000 */
[----:B------:R-:W-:-:S05]  /*24a0*/  IMAD.IADD R63, R4, 0x1, R61 ;  /* 0x00000001043f7824 */ /* 0x000fca00078e023d */
[----:B------:R-:W-:Y:S01]  /*24b0*/  QGMMA.64x64x32.F32.E4M3.E5M2 R24, R68, gdesc[UR8], R24, gsb0 ;  /* 0x00e0000844187df3 */ /* 0x000fe20008002818 */
[----:B------:R-:W-:Y:S01]  /*24c0*/  UMOV UR10, UR4 ;  /* 0x00000004000a7c82 */ /* 0x000fe20008000000 */
[----:B------:R-:W-:Y:S01]  /*24d0*/  UMOV UR11, 0x40000040 ;  /* 0x40000040000b7882 */ /* 0x000fe20000000000 */
[----:B------:R-:W-:Y:S02]  /*24e0*/  WARPGROUP.DEPBAR.LE gsb0, 0x0 ;  /* 0x00008000000079c5 */ /* 0x000fe40000010000 */
[----:B------:R-:W-:Y:S01]  /*24f0*/  IMAD.IADD R69, R6, 0x1, R61 ;  /* 0x0000000106457824 */ /* 0x000fe200078e023d */
[----:B------:R-:W-:Y:S03]  /*2500*/  LDS.U8 R9, [R61+0x1800] ;  /* 0x001800003d097984 */ /* 0x000fe60000000000 */
[----:B------:R-:W-:Y:S01]  /*2510*/  IMAD.IADD R71, R4, 0x1, R69 ;  /* 0x0000000104477824 */ /* 0x000fe200078e0245 */
[----:B------:R-:W2:Y:S04]  /*2520*/  LDS.U8 R10, [R63+0x1800] ;  /* 0x001800003f0a7984 */ /* 0x000ea80000000000 */
[----:B------:R-:W-:Y:S04]  /*2530*/  LDS.U8 R11, [R61+0x1808] ;  /* 0x001808003d0b7984 */ /* 0x000fe80000000000 */
[----:B------:R-:W3:Y:S04]  /*2540*/  LDS.U8 R14, [R63+0x1808] ;  /* 0x001808003f0e7984 */ /* 0x000ee80000000000 */
[----:B------:R-:W-:Y:S04]  /*2550*/  LDS.U8 R13, [R61+0x2000] ;  /* 0x002000003d0d7984 */ /* 0x000fe80000000000 */
[----:B------:R-:W4:Y:S04]  /*2560*/  LDS.U8 R62, [R63+0x2000] ;  /* 0x002000003f3e7984 */ /* 0x000f280000000000 */
[----:B------:R-:W-:Y:S04]  /*2570*/  LDS.U8 R21, [R61+0x2008] ;  /* 0x002008003d157984 */ /* 0x000fe80000000000 */
[----:B------:R-:W0:Y:S04]  /*2580*/  LDS.U8 R68, [R63+0x2008] ;  /* 0x002008003f447984 */ /* 0x000e280000000000 */
[----:B------:R-:W1:Y:S04]  /*2590*/  LDS.U8 R12, [R69+0x1800] ;  /* 0x00180000450c7984 */ /* 0x000e680000000000 */
[----:B------:R-:W1:Y:S04]  /*25a0*/  LDS.U8 R20, [R69+0x1808] ;  /* 0x0018080045147984 */ /* 0x000e680000000000 */
[----:B------:R-:W1:Y:S04]  /*25b0*/  LDS.U8 R66, [R69+0x2000] ;  /* 0x0020000045427984 */ /* 0x000e680000000000 */
[----:B------:R-:W1:Y:S01]  /*25c0*/  LDS.U8 R70, [R69+0x2008] ;  /* 0x0020080045467984 */ /* 0x000e620000000000 */
[----:B--2---:R-:W-:-:S03]  /*25d0*/  PRMT R9, R10, 0x7604, R9 ;  /* 0x000076040a097816 */ /* 0x004fc60000000009 */
[----:B------:R-:W2:Y:S04]  /*25e0*/  LDS.U8 R64, [R71+0x1800] ;  /* 0x0018000047407984 */ /* 0x000ea80000000000 */
[----:B------:R-:W2:Y:S01]  /*25f0*/  LDS.U8 R22, [R71+0x1808] ;  /* 0x0018080047167984 */ /* 0x000ea20000000000 */
[----:B---3--:R-:W-:-:S03]  /*2600*/  PRMT R11, R14, 0x7604, R11 ;  /* 0x000076040e0b7816 */ /* 0x008fc6000000000b */
[----:B------:R-:W3:Y:S04]  /*2610*/  LDS.U8 R15, [R71+0x2000] ;  /* 0x00200000470f7984 */ /* 0x000ee80000000000 */
[----:B------:R-:W3:Y:S01]  /*2620*/  LDS.U8 R72, [R71+0x2008] ;  /* 0x0020080047487984 */ /* 0x000ee20000000000 */
[----:B----4-:R-:W-:Y:S02]  /*2630*/  PRMT R13, R62, 0x7604, R13 ;  /* 0x000076043e0d7816 */ /* 0x010fe4000000000d */
[----:B0-----:R-:W-:Y:S02]  /*2640*/  PRMT R21, R68, 0x7604, R21 ;  /* 0x0000760444157816 */ /* 0x001fe40000000015 */
[----:B-1----:R-:W-:Y:S02]  /*2650*/  PRMT R9, R12, 0x7054, R9 ;  /* 0x000070540c097816 */ /* 0x002fe40000000009 */
[----:B------:R-:W-:-:S02]  /*2660*/  PRMT R11, R20, 0x7054, R11 ;  /* 0x00007054140b7816 */ /* 0x000fc4000000000b */
[----:B------:R-:W-:Y:S02]  /*2670*/  PRMT R66, R66, 0x7054, R13 ;  /* 0x0000705442427816 */ /* 0x000fe4000000000d */
[----:B------:R-:W-:Y:S02]  /*2680*/  PRMT R21, R70, 0x7054, R21 ;  /* 0x0000705446157816 */ /* 0x000fe40000000015 */
[----:B--2---:R-:W-:Y:S02]  /*2690*/  PRMT R64, R64, 0x654, R9 ;  /* 0x0000065440407816 */ /* 0x004fe40000000009 */
[----:B------:R-:W-:Y:S02]  /*26a0*/  PRMT R65, R22, 0x654, R11 ;  /* 0x0000065416417816 */ /* 0x000fe4000000000b */
[----:B---3--:R-:W-:Y:S02]  /*26b0*/  PRMT R66, R15, 0x654, R66 ;  /* 0x000006540f427816 */ /* 0x008fe40000000042 */
[----:B------:R-:W-:-:S04]  /*26c0*/  PRMT R67, R72, 0x654, R21 ;  /* 0x0000065448437816 */ /* 0x000fc80000000015 */
[----:B------:R-:W-:-:S06]  /*26d0*/  WARPGROUP.ARRIVE ;  /* 0x00000000000079c5 */ /* 0x000fcc0000000000 */
[----:B------:R-:W-:Y:S03]  /*26e0*/  QGMMA.64x64x32.F32.E4M3.E5M2 R24, R64, gdesc[UR8], R24, gsb0 ;  /* 0x00e0000840187df3 */ /* 0x000fe60008002818 */
        /* <DEDUP_REMOVED lines=28> */
[----:B------:R-:W-:Y:S01]  /*28b0*/  PRMT R67, R72, 0x654, R21 ;  /* 0x0000065448437816 */ /* 0x000fe20000000015 */
[----:B------:R-:W-:Y:S06]  /*28c0*/  @!P0 BRA `(.L_x_29) ;  /* 0x0000000000048947 */ /* 0x000fec0003800000 */
[----:B------:R-:W-:Y:S01]  /*28d0*/  BPT.TRAP 0x1 ;  /* 0x000000040000795c */ /* 0x000fe20000300000 */
.L_x_29:
[----:B------:R-:W-:Y:S01]  /*28e0*/  IMAD R9, R7, 0x8, R0 ;  /* 0x0000000807097824 */ /* 0x000fe200078e0200 */
[----:B------:R-:W-:-:S03]  /*28f0*/  ISETP.GT.U32.AND P2, PT, R19, 0x1, PT ;  /* 0x000000011300780c */ /* 0x000fc60003f44070 */
[----:B------:R-:W-:-:S05]  /*2900*/  VIADD R9, R9, 0x48 ;  /* 0x0000004809097836 */ /* 0x000fca0000000000 */
[----:B------:R-:W-:-:S04]  /*2910*/  PRMT R9, RZ, 0x654, R9 ;  /* 0x00000654ff097816 */ /* 0x000fc80000000009 */
[----:B------:R0:W-:Y:S01]  /*2920*/  SYNCS.ARRIVE.TRANS64.RED.A1T0 RZ, [R9+URZ], RZ ;  /* 0x000000ff09ff79a7 */ /* 0x0001e2000810043f */
[----:B------:R-:W-:Y:S05]  /*2930*/  @P2 BRA `(.L_x_30) ;  /* 0x0000000000042947 */ /* 0x000fea0003800000 */
[----:B------:R-:W-:Y:S01]  /*2940*/  BPT.TRAP 0x1 ;  /* 0x000000040000795c */ /* 0x000fe20000300000 */
.L_x_30:
[----:B------:R-:W-:Y:S01]  /*2950*/  UIADD3 UR4, UR6, 0x4, URZ ;  /* 0x0000000406047890 */ /* 0x000fe2000fffe03f */
[----:B------:R-:W-:Y:S01]  /*2960*/  WARPGROUP.ARRIVE ;  /* 0x00000000000079c5 */ /* 0x000fe20000000000 */
[----:B------:R-:W-:Y:S01]  /*2970*/  UMOV UR11, 0x40000040 ;  /* 0x40000040000b7882 */ /* 0x000fe20000000000 */
[----:B------:R-:W-:-:S04]  /*2980*/  VIADD R7, R7, 0x1 ;  /* 0x0000000107077836 */ /* 0x000fc80000000000 */
[----:B------:R-:W-:Y:S01]  /*2990*/  UMOV UR10, UR4 ;  /* 0x00000004000a7c82 */ /* 0x000fe20008000000 */
[C---:B------:R-:W-:Y:S01]  /*29a0*/  ISETP.NE.AND P2, PT, R7.reuse, 0x9, PT ;  /* 0x000000090700780c */ /* 0x040fe20003f45270 */
[----:B------:R-:W-:Y:S03]  /*29b0*/  QGMMA.64x64x32.F32.E4M3.E5M2 R24, R64, gdesc[UR8], R24, gsb0 ;  /* 0x00e0000840187df3 */ /* 0x000fe60008002818 */
[----:B------:R-:W-:Y:S01]  /*29c0*/  SEL R7, R7, RZ, P2 ;  /* 0x000000ff07077207 */ /* 0x000fe20001000000 */
[----:B------:R-:W-:Y:S02]  /*29d0*/  WARPGROUP.DEPBAR.LE gsb0, 0x0 ;  /* 0x00008000000079c5 */ /* 0x000fe40000010000 */
[----:B0-----:R-:W-:Y:S04]  /*29e0*/  LDS.U8 R9, [R61+0x3800] ;  /* 0x003800003d097984 */ /* 0x001fe80000000000 */
        /* <DEDUP_REMOVED lines=29> */
.L_x_31:
[----:B------:R-:W-:Y:S01]  /*2bc0*/  IMAD.SHL.U32 R74, R3, 0x4000, RZ ;  /* 0x00004000034a7824 */ /* 0x000fe200078e00ff */
[----:B------:R-:W-:Y:S04]  /*2bd0*/  BSSY B0, `(.L_x_32) ;  /* 0x0000006000007945 */ /* 0x000fe80003800000 */
[----:B------:R-:W-:-:S05]  /*2be0*/  LOP3.LUT R9, R74, R5, RZ, 0xfc, !PT ;  /* 0x000000054a097212 */ /* 0x000fca00078efcff */
[----:B------:R-:W-:Y:S01]  /*2bf0*/  IMAD.IADD R15, R0, 0x1, R9 ;  /* 0x00000001000f7824 */ /* 0x000fe200078e0209 */
[----:B------:R-:W-:Y:S06]  /*2c00*/  @P1 BRA `(.L_x_33) ;  /* 0x0000000000081947 */ /* 0x000fec0003800000 */
[----:B------:R-:W0:Y:S02]  /*2c10*/  SYNCS.PHASECHK.TRANS64.TRYWAIT P1, [R23+URZ], R76 ;  /* 0x0000004c170075a7 */ /* 0x000e24000802017f */
[----:B0-----:R-:W-:Y:S05]  /*2c20*/  @!P1 BRA `(.L_x_34) ;  /* 0x0000005400f09947 */ /* 0x001fea0003800000 */
.L_x_33:
[----:B------:R-:W-:Y:S05]  /*2c30*/  BSYNC B0 ;  /* 0x0000000000007941 */ /* 0x000fea0003800000 */
.L_x_32:
[--C-:B0-----:R-:W-:Y:S01]  /*2c40*/  IMAD.IADD R23, R4, 0x1, R15.reuse ;  /* 0x0000000104177824 */ /* 0x101fe200078e020f */
[----:B------:R-:W-:Y:S01]  /*2c50*/  LDS.U8 R9, [R15+0x800] ;  /* 0x000800000f097984 */ /* 0x000fe20000000000 */
[----:B------:R-:W-:Y:S01]  /*2c60*/  IMAD.IADD R61, R6, 0x1, R15 ;  /* 0x00000001063d7824 */ /* 0x000fe200078e020f */
[----:B------:R-:W-:Y:S05]  /*2c70*/  WARPSYNC.ALL ;  /* 0x0000000000007948 */ /* 0x000fea0003800000 */
[----:B------:R-:W-:Y:S01]  /*2c80*/  LDS.U8 R11, [R15+0x808] ;  /* 0x000808000f0b7984 */ /* 0x000fe20000000000 */
[----:B------:R-:W-:-:S03]  /*2c90*/  IMAD.IADD R63, R4, 0x1, R61 ;  /* 0x00000001043f7824 */ /* 0x000fc600078e023d */
[----:B------:R-:W-:Y:S04]  /*2ca0*/  LDS.U8 R13, [R15+0x1000] ;  /* 0x001000000f0d7984 */ /* 0x000fe80000000000 */
[----:B------:R-:W-:Y:S04]  /*2cb0*/  LDS.U8 R21, [R15+0x1008] ;  /* 0x001008000f157984 */ /* 0x000fe80000000000 */
[----:B------:R-:W0:Y:S04]  /*2cc0*/  LDS.U8 R10, [R23+0x800] ;  /* 0x00080000170a7984 */ /* 0x000e280000000000 */
[----:B------:R-:W1:Y:S04]  /*2cd0*/  LDS.U8 R14, [R23+0x808] ;  /* 0x00080800170e7984 */ /* 0x000e680000000000 */
[----:B------:R-:W2:Y:S04]  /*2ce0*/  LDS.U8 R62, [R23+0x1000] ;  /* 0x00100000173e7984 */ /* 0x000ea80000000000 */
[----:B------:R-:W3:Y:S04]  /*2cf0*/  LDS.U8 R72, [R23+0x1008] ;  /* 0x0010080017487984 */ /* 0x000ee80000000000 */
[----:B------:R-:W4:Y:S04]  /*2d00*/  LDS.U8 R12, [R61+0x800] ;  /* 0x000800003d0c7984 */ /* 0x000f280000000000 */
[----:B------:R-:W4:Y:S04]  /*2d10*/  LDS.U8 R20, [R61+0x808] ;  /* 0x000808003d147984 */ /* 0x000f280000000000 */
[----:B------:R-:W4:Y:S04]  /*2d20*/  LDS.U8 R70, [R61+0x1000] ;  /* 0x001000003d467984 */ /* 0x000f280000000000 */
[----:B------:R-:W4:Y:S04]  /*2d30*/  LDS.U8 R76, [R61+0x1008] ;  /* 0x001008003d4c7984 */ /* 0x000f280000000000 */
[----:B------:R-:W4:Y:S04]  /*2d40*/  LDS.U8 R68, [R63+0x800] ;  /* 0x000800003f447984 */ /* 0x000f280000000000 */
[----:B------:R-:W4:Y:S04]  /*2d50*/  LDS.U8 R22, [R63+0x808] ;  /* 0x000808003f167984 */ /* 0x000f280000000000 */
[----:B------:R-:W4:Y:S01]  /*2d60*/  LDS.U8 R15, [R63+0x1000] ;  /* 0x001000003f0f7984 */ /* 0x000f220000000000 */
[----:B0-----:R-:W-:-:S03]  /*2d70*/  PRMT R9, R10, 0x7604, R9 ;  /* 0x000076040a097816 */ /* 0x001fc60000000009 */
[----:B------:R-:W0:Y:S01]  /*2d80*/  LDS.U8 R78, [R63+0x1008] ;  /* 0x001008003f4e7984 */ /* 0x000e220000000000 */
[----:B-1----:R-:W-:Y:S02]  /*2d90*/  PRMT R11, R14, 0x7604, R11 ;  /* 0x000076040e0b7816 */ /* 0x002fe4000000000b */
[----:B--2---:R-:W-:Y:S02]  /*2da0*/  PRMT R13, R62, 0x7604, R13 ;  /* 0x000076043e0d7816 */ /* 0x004fe4000000000d */
[----:B---3--:R-:W-:Y:S02]  /*2db0*/  PRMT R21, R72, 0x7604, R21 ;  /* 0x0000760448157816 */ /* 0x008fe40000000015 */
[----:B----4-:R-:W-:Y:S02]  /*2dc0*/  PRMT R9, R12, 0x7054, R9 ;  /* 0x000070540c097816 */ /* 0x010fe40000000009 */
[----:B------:R-:W-:Y:S02]  /*2dd0*/  PRMT R11, R20, 0x7054, R11 ;  /* 0x00007054140b7816 */ /* 0x000fe4000000000b */
[----:B------:R-:W-:-:S02]  /*2de0*/  PRMT R70, R70, 0x7054, R13 ;  /* 0x0000705446467816 */ /* 0x000fc4000000000d */
[----:B------:R-:W-:Y:S02]  /*2df0*/  PRMT R21, R76, 0x7054, R21 ;  /* 0x000070544c157816 */ /* 0x000fe40000000015 */
[----:B------:R-:W-:Y:S02]  /*2e00*/  PRMT R68, R68, 0x654, R9 ;  /* 0x0000065444447816 */ /* 0x000fe40000000009 */
[----:B------:R-:W-:Y:S02]  /*2e10*/  PRMT R69, R22, 0x654, R11 ;  /* 0x0000065416457816 */ /* 0x000fe4000000000b */
[----:B------:R-:W-:Y:S02]  /*2e20*/  PRMT R70, R15, 0x654, R70 ;  /* 0x000006540f467816 */ /* 0x000fe40000000046 */
[----:B0-----:R-:W-:Y:S01]  /*2e30*/  PRMT R71, R78, 0x654, R21 ;  /* 0x000006544e477816 */ /* 0x001fe20000000015 */
[----:B------:R-:W-:Y:S01]  /*2e40*/  UIADD3 UR4, UR6, 0x6, URZ ;  /* 0x0000000606047890 */ /* 0x000fe2000fffe03f */
[----:B------:R-:W-:Y:S01]  /*2e50*/  WARPGROUP.ARRIVE ;  /* 0x00000000000079c5 */ /* 0x000fe20000000000 */
[----:B------:R-:W-:Y:S01]  /*2e60*/  UMOV UR11, 0x40000040 ;  /* 0x40000040000b7882 */ /* 0x000fe20000000000 */
[C---:B------:R-:W-:Y:S01]  /*2e70*/  ISETP.GT.AND P1, PT, R8.reuse, 0x2, PT ;  /* 0x000000020800780c */ /* 0x040fe20003f24270 */
[----:B------:R-:W-:-:S03]  /*2e80*/  VIADD R8, R8, 0xffffffff ;  /* 0xffffffff08087836 */ /* 0x000fc60000000000 */
[----:B------:R-:W-:Y:S01]  /*2e90*/  UMOV UR10, UR4 ;  /* 0x00000004000a7c82 */ /* 0x000fe20008000000 */
[----:B------:R-:W-:Y:S01]  /*2ea0*/  R2UR UR4, R3 ;  /* 0x00000000030472ca */ /* 0x000fe200000e0000 */
[----:B------:R-:W-:Y:S03]  /*2eb0*/  QGMMA.64x64x32.F32.E4M3.E5M2 R24, R64, gdesc[UR8], R24, gsb0 ;  /* 0x00e0000840187df3 */ /* 0x000fe60008002818 */
[----:B------:R-:W-:-:S04]  /*2ec0*/  WARPGROUP.DEPBAR.LE gsb0, 0x0 ;  /* 0x00008000000079c5 */ /* 0x000fc80000010000 */
[----:B------:R-:W-:Y:S07]  /*2ed0*/  @P1 BRA `(.L_x_35) ;  /* 0xfffffff400141947 */ /* 0x000fee000383ffff */
.L_x_27:
[----:B------:R-:W-:Y:S01]  /*2ee0*/  IMAD.MOV.U32 R9, RZ, RZ, 0x40000040 ;  /* 0x40000040ff097424 */ /* 0x000fe200078e00ff */
[----:B------:R-:W-:Y:S01]  /*2ef0*/  LEA R8, R3, UR7, 0x9 ;  /* 0x0000000703087c11 */ /* 0x000fe2000f8e48ff */
[----:B------:R-:W-:Y:S01]  /*2f00*/  WARPGROUP.ARRIVE ;  /* 0x00000000000079c5 */ /* 0x000fe20000000000 */
[----:B------:R-:W-:Y:S01]  /*2f10*/  IADD3 R21, R0, R74, R5 ;  /* 0x0000004a00157210 */ /* 0x000fe20007ffe005 */
[----:B------:R-:W-:Y:S01]  /*2f20*/  IMAD.MOV.U32 R5, RZ, RZ, 0x40000040 ;  /* 0x40000040ff057424 */ /* 0x000fe200078e00ff */
[----:B------:R-:W-:Y:S02]  /*2f30*/  R2UR UR6, R8 ;  /* 0x00000000080672ca */ /* 0x000fe400000e0000 */
[----:B------:R-:W-:Y:S01]  /*2f40*/  R2UR UR7, R9 ;  /* 0x00000000090772ca */ /* 0x000fe200000e0000 */
[--C-:B------:R-:W-:Y:S02]  /*2f50*/  IMAD.IADD R23, R4, 0x1, R21.reuse ;  /* 0x0000000104177824 */ /* 0x100fe400078e0215 */
[----:B------:R-:W-:-:S04]  /*2f60*/  IMAD.IADD R61, R6, 0x1, R21 ;  /* 0x00000001063d7824 */ /* 0x000fc800078e0215 */
[----:B------:R-:W-:Y:S02]  /*2f70*/  IMAD.IADD R63, R4, 0x1, R61 ;  /* 0x00000001043f7824 */ /* 0x000fe400078e023d */
[----:B------:R-:W-:-:S04]  /*2f80*/  VIADD R4, R8, 0x2 ;  /* 0x0000000208047836 */ /* 0x000fc80000000000 */
[----:B------:R-:W-:Y:S01]  /*2f90*/  QGMMA.64x64x32.F32.E4M3.E5M2 R24, R68, gdesc[UR4], R24, gsb0 ;  /* 0x00e0000444187df3 */ /* 0x000fe20008002818 */
[----:B------:R-:W-:Y:S02]  /*2fa0*/  R2UR UR6, R4 ;  /* 0x00000000040672ca */ /* 0x000fe400000e0000 */
[----:B------:R-:W-:Y:S01]  /*2fb0*/  R2UR UR7, R5 ;  /* 0x00000000050772ca */ /* 0x000fe200000e0000 */
[----:B------:R-:W-:Y:S02]  /*2fc0*/  WARPGROUP.DEPBAR.LE gsb0, 0x0 ;  /* 0x00008000000079c5 */ /* 0x000fe40000010000 */
[----:B------:R-:W-:Y:S04]  /*2fd0*/  LDS.U8 R3, [R21+0x1800] ;  /* 0x0018000015037984 */ /* 0x000fe80000000000 */
[----:B------:R-:W-:Y:S04]  /*2fe0*/  LDS.U8 R11, [R21+0x1808] ;  /* 0x00180800150b7984 */ /* 0x000fe80000000000 */
        /* <DEDUP_REMOVED lines=25> */
[----:B0-----:R-:W-:-:S04]  /*3180*/  PRMT R67, R72, 0x654, R15 ;  /* 0x0000065448437816 */ /* 0x001fc8000000000f */
[----:B------:R-:W-:-:S06]  /*3190*/  WARPGROUP.ARRIVE ;  /* 0x00000000000079c5 */ /* 0x000fcc0000000000 */
[----:B------:R-:W-:Y:S03]  /*31a0*/  QGMMA.64x64x32.F32.E4M3.E5M2 R24, R64, gdesc[UR4], R24, gsb0 ;  /* 0x00e0000440187df3 */ /* 0x000fe60008002818 */
        /* <DEDUP_REMOVED lines=29> */
[----:B------:R-:W-:Y:S06]  /*3380*/  @!P0 BRA `(.L_x_36) ;  /* 0x0000000000048947 */ /* 0x000fec0003800000 */
[----:B------:R-:W-:Y:S01]  /*3390*/  BPT.TRAP 0x1 ;  /* 0x000000040000795c */ /* 0x000fe20000300000 */
.L_x_36:
[----:B------:R-:W-:Y:S01]  /*33a0*/  IMAD R7, R7, 0x8, R0 ;  /* 0x0000000807077824 */ /* 0x000fe200078e0200 */
[----:B------:R-:W-:-:S03]  /*33b0*/  ISETP.GT.U32.AND P1, PT, R19, 0x1, PT ;  /* 0x000000011300780c */ /* 0x000fc60003f24070 */
[----:B------:R-:W-:-:S05]  /*33c0*/  VIADD R7, R7, 0x48 ;  /* 0x0000004807077836 */ /* 0x000fca0000000000 */
[----:B------:R-:W-:-:S04]  /*33d0*/  PRMT R7, RZ, 0x654, R7 ;  /* 0x00000654ff077816 */ /* 0x000fc80000000007 */
[----:B------:R0:W-:Y:S01]  /*33e0*/  SYNCS.ARRIVE.TRANS64.RED.A1T0 RZ, [R7+URZ], RZ ;  /* 0x000000ff07ff79a7 */ /* 0x0001e2000810043f */
[----:B------:R-:W-:Y:S05]  /*33f0*/  @P1 BRA `(.L_x_37) ;  /* 0x0000000000041947 */ /* 0x000fea0003800000 */
[----:B------:R-:W-:Y:S01]  /*3400*/  BPT.TRAP 0x1 ;  /* 0x000000040000795c */ /* 0x000fe20000300000 */
.L_x_37:
[C---:B------:R-:W-:Y:S01]  /*3410*/  VIADD R4, R8.reuse, 0x4 ;  /* 0x0000000408047836 */ /* 0x040fe20000000000 */
[----:B------:R-:W-:Y:S01]  /*3420*/  WARPGROUP.ARRIVE ;  /* 0x00000000000079c5 */ /* 0x000fe20000000000 */
[----:B------:R-:W-:Y:S02]  /*3430*/  IMAD.MOV.U32 R5, RZ, RZ, 0x40000040 ;  /* 0x40000040ff057424 */ /* 0x000fe400078e00ff */
[----:B------:R-:W-:Y:S01]  /*3440*/  VIADD R8, R8, 0x6 ;  /* 0x0000000608087836 */ /* 0x000fe20000000000 */
[----:B------:R-:W-:Y:S01]  /*3450*/  R2UR UR6, R4 ;  /* 0x00000000040672ca */ /* 0x000fe200000e0000 */
[----:B------:R-:W-:Y:S01]  /*3460*/  IMAD.MOV.U32 R9, RZ, RZ, 0x40000040 ;  /* 0x40000040ff097424 */ /* 0x000fe200078e00ff */
[----:B------:R-:W-:-:S13]  /*3470*/  R2UR UR7, R5 ;  /* 0x00000000050772ca */ /* 0x000fda00000e0000 */
[----:B------:R-:W-:Y:S01]  /*3480*/  QGMMA.64x64x32.F32.E4M3.E5M2 R24, R64, gdesc[UR4], R24, gsb0 ;  /* 0x00e0000440187df3 */ /* 0x000fe20008002818 */
[----:B------:R-:W-:Y:S02]  /*3490*/  R2UR UR6, R8 ;  /* 0x00000000080672ca */ /* 0x000fe400000e0000 */
[----:B------:R-:W-:Y:S01]  /*34a0*/  R2UR UR7, R9 ;  /* 0x00000000090772ca */ /* 0x000fe200000e0000 */
[----:B------:R-:W-:Y:S02]  /*34b0*/  WARPGROUP.DEPBAR.LE gsb0, 0x0 ;  /* 0x00008000000079c5 */ /* 0x000fe40000010000 */
[----:B------:R-:W-:Y:S04]  /*34c0*/  LDS.U8 R3, [R21+0x3800] ;  /* 0x0038000015037984 */ /* 0x000fe80000000000 */
[----:B------:R-:W-:Y:S04]  /*34d0*/  LDS.U8 R5, [R21+0x3808] ;  /* 0x0038080015057984 */ /* 0x000fe80000000000 */
[----:B0-----:R-:W-:Y:S04]  /*34e0*/  LDS.U8 R7, [R21+0x4000] ;  /* 0x0040000015077984 */ /* 0x001fe80000000000 */
        /* <DEDUP_REMOVED lines=28> */
.L_x_23:
[----:B------:R-:W-:Y:S05]  /*36b0*/  @!P0 BRA `(.L_x_38) ;  /* 0x0000000000048947 */ /* 0x000fea0003800000 */
[----:B------:R-:W-:Y:S01]  /*36c0*/  BPT.TRAP 0x1 ;  /* 0x000000040000795c */ /* 0x000fe20000300000 */
.L_x_38:
[----:B------:R-:W-:Y:S01]  /*36d0*/  UIADD3 UR39, UR40, UR39, URZ ;  /* 0x0000002728277290 */ /* 0x000fe2000fffe03f */
[----:B------:R-:W-:-:S03]  /*36e0*/  ISETP.GT.U32.AND P0, PT, R19, 0x1, PT ;  /* 0x000000011300780c */ /* 0x000fc60003f04070 */
[----:B------:R-:W-:-:S04]  /*36f0*/  UIADD3 UR6, UR39, -0x1, URZ ;  /* 0xffffffff27067890 */ /* 0x000fc8000fffe03f */
[----:B------:R-:W-:-:S04]  /*3700*/  UIMAD.WIDE.U32 UR4, UR6, 0x38e38e39, URZ ;  /* 0x38e38e39060478a5 */ /* 0x000fc8000f8e003f */
[----:B------:R-:W-:-:S04]  /*3710*/  USHF.R.U32.HI UR4, URZ, 0x1, UR5 ;  /* 0x000000013f047899 */ /* 0x000fc80008011605 */
[----:B------:R-:W-:-:S06]  /*3720*/  UIMAD UR6, UR4, -0x9, UR6 ;  /* 0xfffffff7040678a4 */ /* 0x000fcc000f8e0206 */
[----:B------:R-:W-:-:S04]  /*3730*/  IMAD.U32 R3, RZ, RZ, UR6 ;  /* 0x00000006ff037e24 */ /* 0x000fc8000f8e00ff */
[----:B------:R-:W-:-:S04]  /*3740*/  IMAD R0, R3, 0x8, R0 ;  /* 0x0000000803007824 */ /* 0x000fc800078e0200 */
[----:B------:R-:W-:-:S05]  /*3750*/  VIADD R0, R0, 0x48 ;  /* 0x0000004800007836 */ /* 0x000fca0000000000 */
[----:B------:R-:W-:-:S04]  /*3760*/  PRMT R0, RZ, 0x654, R0 ;  /* 0x00000654ff007816 */ /* 0x000fc80000000000 */
[----:B------:R0:W-:Y:S01]  /*3770*/  SYNCS.ARRIVE.TRANS64.RED.A1T0 RZ, [R0+URZ], RZ ;  /* 0x000000ff00ff79a7 */ /* 0x0001e2000810043f */
[----:B------:R-:W-:Y:S05]  /*3780*/  @P0 BRA `(.L_x_39) ;  /* 0x0000000000040947 */ /* 0x000fea0003800000 */
[----:B------:R-:W-:Y:S01]  /*3790*/  BPT.TRAP 0x1 ;  /* 0x000000040000795c */ /* 0x000fe20000300000 */
.L_x_39:
[----:B------:R-:W1:Y:S01]  /*37a0*/  LDC R4, c[0x0][0x288] ;  /* 0x0000a200ff047b82 */ /* 0x000e620000000800 */
[--C-:B0-----:R-:W-:Y:S01]  /*37b0*/  SHF.R.U32.HI R0, RZ, 0x2, R18.reuse ;  /* 0x00000002ff007819 */ /* 0x101fe20000011612 */
[----:B------:R-:W-:Y:S01]  /*37c0*/  IMAD.SHL.U32 R11, R57, 0x80, RZ ;  /* 0x00000080390b7824 */ /* 0x000fe200078e00ff */
[----:B------:R-:W-:Y:S01]  /*37d0*/  SHF.R.U32.HI R5, RZ, 0x7, R18 ;  /* 0x00000007ff057819 */ /* 0x000fe20000011612 */
[----:B------:R-:W-:Y:S01]  /*37e0*/  UISETP.GT.U32.AND UP0, UPT, UR39, 0x8, UPT ;  /* 0x000000082700788c */ /* 0x000fe2000bf04070 */
[----:B------:R-:W-:Y:S01]  /*37f0*/  LOP3.LUT R7, R0, 0x7, RZ, 0xc0, !PT ;  /* 0x0000000700077812 */ /* 0x000fe200078ec0ff */
[----:B------:R-:W-:Y:S01]  /*3800*/  ULDC UR7, c[0x0][0x284] ;  /* 0x0000a10000077ab9 */ /* 0x000fe20000000800 */
[----:B------:R-:W-:Y:S01]  /*3810*/  LOP3.LUT R0, R5, 0x1, RZ, 0xc0, !PT ;  /* 0x0000000105007812 */ /* 0x000fe200078ec0ff */
[----:B------:R-:W-:Y:S01]  /*3820*/  UISETP.LT.U32.AND UP0, UPT, UR40, 0x9, UP0 ;  /* 0x000000092800788c */ /* 0x000fe20008701070 */
[----:B------:R-:W-:Y:S01]  /*3830*/  LOP3.LUT R3, R18, 0x60, RZ, 0xc0, !PT ;  /* 0x0000006012037812 */ /* 0x000fe200078ec0ff */
[----:B------:R-:W-:Y:S01]  /*3840*/  UISETP.GE.U32.AND UP1, UPT, UR40, 0x9, UPT ;  /* 0x000000092800788c */ /* 0x000fe2000bf26070 */
[----:B------:R-:W-:Y:S01]  /*3850*/  SHF.R.S32.HI R20, RZ, 0x1f, R56 ;  /* 0x0000001fff147819 */ /* 0x000fe20000011438 */
[----:B------:R-:W-:Y:S01]  /*3860*/  IMAD.SHL.U32 R8, R0, 0x40, RZ ;  /* 0x0000004000087824 */ /* 0x000fe200078e00ff */
[----:B------:R-:W-:Y:S01]  /*3870*/  SHF.R.U32.HI R6, RZ, 0x1, R3 ;  /* 0x00000001ff067819 */ /* 0x000fe20000011603 */
[----:B------:R-:W-:Y:S01]  /*3880*/  UIMAD.WIDE.U32 UR4, UR39, 0x38e38e39, URZ ;  /* 0x38e38e39270478a5 */ /* 0x000fe2000f8e003f */
[----:B------:R-:W-:Y:S01]  /*3890*/  IMAD.WIDE R12, R57, 0x80, RZ ;  /* 0x00000080390c7825 */ /* 0x000fe200078e02ff */
[----:B------:R-:W-:Y:S01]  /*38a0*/  ULDC.64 UR8, c[0x0][0x5d0] ;  /* 0x0001740000087ab9 */ /* 0x000fe20000000a00 */
[--C-:B------:R-:W-:Y:S01]  /*38b0*/  IADD3 R5, RZ, -R6, -R7.reuse ;  /* 0x80000006ff057210 */ /* 0x100fe20007ffe807 */
[----:B------:R-:W-:Y:S01]  /*38c0*/  USEL UR6, URZ, 0x1, !UP0 ;  /* 0x000000013f067887 */ /* 0x000fe2000c000000 */
[----:B------:R-:W-:Y:S01]  /*38d0*/  LOP3.LUT R3, R8, 0x40, R7, 0xe2, !PT ;  /* 0x0000004008037812 */ /* 0x000fe200078ee207 */
[----:B------:R-:W-:Y:S01]  /*38e0*/  IMAD.SHL.U32 R7, R58, 0x40, RZ ;  /* 0x000000403a077824 */ /* 0x000fe200078e00ff */
[----:B------:R-:W-:Y:S01]  /*38f0*/  USHF.R.U32.HI UR4, URZ, 0x1, UR5 ;  /* 0x000000013f047899 */ /* 0x000fe20008011605 */
[----:B------:R-:W-:Y:S01]  /*3900*/  IMAD.SHL.U32 R8, R18, 0x2, RZ ;  /* 0x0000000212087824 */ /* 0x000fe200078e00ff */
[----:B------:R-:W-:Y:S01]  /*3910*/  ULOP3.LUT UR38, UR38, UR6, URZ, 0x3c, !UPT ;  /* 0x0000000626267292 */ /* 0x000fe2000f8e3c3f */
[----:B------:R-:W-:Y:S01]  /*3920*/  IMAD R10, R0, -0x40, R5 ;  /* 0xffffffc0000a7824 */ /* 0x000fe200078e0205 */
[C---:B-1----:R-:W-:Y:S01]  /*3930*/  ISETP.GE.AND P0, PT, R7.reuse, R4, PT ;  /* 0x000000040700720c */ /* 0x042fe20003f06270 */
[----:B------:R-:W-:Y:S01]  /*3940*/  IMAD R5, R20, UR8, RZ ;  /* 0x0000000814057c24 */ /* 0x000fe2000f8e02ff */
[----:B------:R-:W-:Y:S01]  /*3950*/  LOP3.LUT R8, R7, 0x6, R8, 0xf8, !PT ;  /* 0x0000000607087812 */ /* 0x000fe200078ef808 */
[----:B------:R-:W-:Y:S01]  /*3960*/  UIMAD UR39, UR4, -0x9, UR39 ;  /* 0xfffffff7042778a4 */ /* 0x000fe2000f8e0227 */
[C---:B------:R-:W-:Y:S01]  /*3970*/  ISETP.GE.OR P0, PT, R11.reuse, UR7, P0 ;  /* 0x000000070b007c0c */ /* 0x040fe20008706670 */
[----:B------:R-:W-:Y:S01]  /*3980*/  IMAD R15, R56, UR9, R5 ;  /* 0x00000009380f7c24 */ /* 0x000fe2000f8e0205 */
[----:B------:R-:W-:Y:S01]  /*3990*/  LOP3.LUT R0, R18, 0x3, RZ, 0xc0, !PT ;  /* 0x0000000312007812 */ /* 0x000fe200078ec0ff */
[----:B------:R-:W-:Y:S01]  /*39a0*/  @UP1 ULOP3.LUT UR38, UR38, 0x1, UR4, 0x78, !UPT ;  /* 0x0000000126261892 */ /* 0x000fe2000f8e7804 */
[----:B------:R-:W-:Y:S01]  /*39b0*/  SHF.R.S32.HI R9, RZ, 0x1f, R8 ;  /* 0x0000001fff097819 */ /* 0x000fe20000011408 */
[----:B------:R-:W-:Y:S01]  /*39c0*/  IMAD.MOV.U32 R57, RZ, RZ, -0x1 ;  /* 0xffffffffff397424 */ /* 0x000fe200078e00ff */
[----:B------:R-:W-:Y:S01]  /*39d0*/  LOP3.LUT R21, R12, R3, R6, 0xfe, !PT ;  /* 0x000000030c157212 */ /* 0x000fe200078efe06 */
[----:B------:R-:W-:Y:S01]  /*39e0*/  IMAD R14, R0, -0x2, R4 ;  /* 0xfffffffe000e7824 */ /* 0x000fe200078e0204 */
[----:B------:R-:W-:Y:S01]  /*39f0*/  IADD3 R0, -R11, UR7, R10 ;  /* 0x000000070b007c10 */ /* 0x000fe2000fffe10a */
[----:B------:R-:W-:-:S04]  /*3a00*/  IMAD.WIDE.U32 R4, R56, UR8, R8 ;  /* 0x0000000838047c25 */ /* 0x000fc8000f8e0008 */
[----:B------:R-:W-:Y:S02]  /*3a10*/  IMAD.IADD R5, R5, 0x1, R15 ;  /* 0x0000000105057824 */ /* 0x000fe400078e020f */
[----:B------:R-:W-:Y:S01]  /*3a20*/  IMAD.IADD R3, R14, 0x1, -R7 ;  /* 0x000000010e037824 */ /* 0x000fe200078e0a07 */
[----:B------:R-:W-:Y:S06]  /*3a30*/  @P0 BRA `(.L_x_40) ;  /* 0x0000002400940947 */ /* 0x000fec0003800000 */
[----:B------:R-:W0:Y:S01]  /*3a40*/  LDC.64 R10, c[0x0][0x5c8] ;  /* 0x00017200ff0a7b82 */ /* 0x000e220000000a00 */
[----:B------:R-:W-:Y:S01]  /*3a50*/  ULDC.64 UR4, c[0x0][0x5c0] ;  /* 0x0001700000047ab9 */ /* 0x000fe20000000a00 */
[----:B------:R-:W-:Y:S01]  /*3a60*/  BSSY B0, `(.L_x_40) ;  /* 0x0000262000007945 */ /* 0x000fe20003800000 */
[-C--:B0-----:R-:W-:Y:S02]  /*3a70*/  IMAD R6, R13, R10.reuse, RZ ;  /* 0x0000000a0d067224 */ /* 0x081fe400078e02ff */
[----:B------:R-:W-:-:S04]  /*3a80*/  IMAD.WIDE.U32 R4, R21, R10, R4 ;  /* 0x0000000a15047225 */ /* 0x000fc800078e0004 */
[----:B------:R-:W-:Y:S01]  /*3a90*/  IMAD R7, R21, R11, R6 ;  /* 0x0000000b15077224 */ /* 0x000fe200078e0206 */
[----:B------:R-:W-:Y:S02]  /*3aa0*/  LEA R6, P0, R10, R4, 0x3 ;  /* 0x000000040a067211 */ /* 0x000fe400078018ff */
[----:B------:R-:W-:Y:S01]  /*3ab0*/  IADD3 R4, P1, R4, UR4, RZ ;  /* 0x0000000404047c10 */ /* 0x000fe2000ff3e0ff */
[----:B------:R-:W-:Y:S01]  /*3ac0*/  IMAD.IADD R5, R5, 0x1, R7 ;  /* 0x0000000105057824 */ /* 0x000fe200078e0207 */
[----:B------:R-:W-:-:S04]  /*3ad0*/  IADD3 R6, P2, R6, UR4, RZ ;  /* 0x0000000406067c10 */ /* 0x000fc8000ff5e0ff */
[----:B------:R-:W-:Y:S02]  /*3ae0*/  LEA.HI.X R7, R10, R5, R11, 0x3, P0 ;  /* 0x000000050a077211 */ /* 0x000fe400000f1c0b */
[----:B-----5:R-:W-:Y:S02]  /*3af0*/  FSETP.NEU.AND P0, PT, R60, RZ, PT ;  /* 0x000000ff3c00720b */ /* 0x020fe40003f0d000 */
[----:B------:R-:W-:Y:S02]  /*3b00*/  IADD3.X R5, R5, UR5, RZ, P1, !PT ;  /* 0x0000000505057c10 */ /* 0x000fe40008ffe4ff */
[----:B------:R-:W-:-:S09]  /*3b10*/  IADD3.X R7, R7, UR5, RZ, P2, !PT ;  /* 0x0000000507077c10 */ /* 0x000fd200097fe4ff */
[----:B------:R-:W-:Y:S05]  /*3b20*/  @!P0 BRA `(.L_x_41) ;  /* 0x0000001c00148947 */ /* 0x000fea0003800000 */
[----:B------:R-:W0:Y:S01]  /*3b30*/  LDC.64 R22, c[0x0][0x5b0] ;  /* 0x00016c00ff167b82 */ /* 0x000e220000000a00 */
[----:B------:R-:W-:Y:S01]  /*3b40*/  ULDC.64 UR4, c[0x0][0x5b8] ;  /* 0x00016e0000047ab9 */ /* 0x000fe20000000a00 */
[----:B------:R-:W-:Y:S01]  /*3b50*/  ISETP.GE.AND P0, PT, R3, 0x1, PT ;  /* 0x000000010300780c */ /* 0x000fe20003f06270 */
[----:B------:R-:W-:Y:S01]  /*3b60*/  IMAD R15, R20, UR4, RZ ;  /* 0x00000004140f7c24 */ /* 0x000fe2000f8e02ff */
[----:B------:R-:W-:Y:S01]  /*3b70*/  BSSY B1, `(.L_x_42) ;  /* 0x000000e000017945 */ /* 0x000fe20003800000 */
[----:B------:R-:W-:Y:S01]  /*3b80*/  IMAD.WIDE.U32 R10, R56, UR4, R8 ;  /* 0x00000004380a7c25 */ /* 0x000fe2000f8e0008 */
[----:B------:R-:W-:Y:S02]  /*3b90*/  ISETP.LT.OR P3, PT, R0, 0x1, !P0 ;  /* 0x000000010000780c */ /* 0x000fe40004761670 */
[----:B------:R-:W1:Y:S01]  /*3ba0*/  LDC.64 R62, c[0x0][0x5a8] ;  /* 0x00016a00ff3e7b82 */ /* 0x000e620000000a00 */
[----:B------:R-:W-:-:S04]  /*3bb0*/  IMAD R15, R56, UR5, R15 ;  /* 0x00000005380f7c24 */ /* 0x000fc8000f8e020f */
[----:B------:R-:W-:Y:S02]  /*3bc0*/  IMAD.IADD R11, R11, 0x1, R15 ;  /* 0x000000010b0b7824 */ /* 0x000fe400078e020f */
[-C--:B0-----:R-:W-:Y:S02]  /*3bd0*/  IMAD R14, R13, R22.reuse, RZ ;  /* 0x000000160d0e7224 */ /* 0x081fe400078e02ff */
[----:B------:R-:W-:-:S04]  /*3be0*/  IMAD.WIDE.U32 R8, R21, R22, R10 ;  /* 0x0000001615087225 */ /* 0x000fc800078e000a */
[----:B------:R-:W-:Y:S01]  /*3bf0*/  IMAD R14, R21, R23, R14 ;  /* 0x00000017150e7224 */ /* 0x000fe200078e020e */
[----:B-1----:R-:W-:-:S04]  /*3c00*/  IADD3 R8, P1, R8, R62, RZ ;  /* 0x0000003e08087210 */ /* 0x002fc80007f3e0ff */
[--C-:B------:R-:W-:Y:S02]  /*3c10*/  IADD3.X R9, R63, R9, R14.reuse, P1, !PT ;  /* 0x000000093f097210 */ /* 0x100fe40000ffe40e */
[----:B------:R-:W-:Y:S01]  /*3c20*/  PRMT R14, RZ, 0x7610, R14 ;  /* 0x00007610ff0e7816 */ /* 0x000fe2000000000e */
[----:B------:R-:W-:Y:S06]  /*3c30*/  @P3 BRA `(.L_x_43) ;  /* 0x0000000000043947 */ /* 0x000fec0003800000 */
[----:B------:R0:W5:Y:S02]  /*3c40*/  LDG.E.U8 R14, desc[UR36][R8.64] ;  /* 0x00000024080e7981 */ /* 0x000164000c1e1100 */
.L_x_43:
[----:B------:R-:W-:Y:S05]  /*3c50*/  BSYNC B1 ;  /* 0x0000000000017941 */ /* 0x000fea0003800000 */
.L_x_42:
[----:B-----5:R-:W-:Y:S01]  /*3c60*/  LOP3.LUT R14, R14, 0xff, RZ, 0xc0, !PT ;  /* 0x000000ff0e0e7812 */ /* 0x020fe200078ec0ff */
[----:B------:R-:W-:Y:S01]  /*3c70*/  BSSY B1, `(.L_x_44) ;  /* 0x000000c000017945 */ /* 0x000fe20003800000 */
[----:B------:R-:W-:Y:S02]  /*3c80*/  ISETP.GE.AND P1, PT, R3, 0x2, PT ;  /* 0x000000020300780c */ /* 0x000fe40003f26270 */
[----:B------:R-:W-:Y:S02]  /*3c90*/  F2FP.F16.E4M3.UNPACK_B R14, R14 ;  /* 0x0000000eff0e723e */ /* 0x000fe400020006ff */
[----:B------:R-:W-:-:S03]  /*3ca0*/  ISETP.LT.OR P2, PT, R0, 0x1, !P1 ;  /* 0x000000010000780c */ /* 0x000fc60004f41670 */
[----:B------:R-:W-:Y:S01]  /*3cb0*/  HADD2.F32 R15, -RZ, R14.H0_H0 ;  /* 0x2000000eff0f7230 */ /* 0x000fe20000004100 */
[----:B------:R-:W-:-:S04]  /*3cc0*/  PRMT R14, RZ, 0x7610, R14 ;  /* 0x00007610ff0e7816 */ /* 0x000fc8000000000e */
[----:B------:R-:W-:-:S04]  /*3cd0*/  FMUL R15, R15, R60 ;  /* 0x0000003c0f0f7220 */ /* 0x000fc80000400000 */
[----:B------:R-:W-:-:S05]  /*3ce0*/  FFMA R15, R24, R59, R15 ;  /* 0x0000003b180f7223 */ /* 0x000fca000000000f */
[----:B------:R-:W-:-:S05]  /*3cf0*/  F2FP.SATFINITE.E4M3.F32.PACK_AB_MERGE_C R15, RZ, R15, RZ ;  /* 0x0000000fff0f723e */ /* 0x000fca00048070ff */
[----:B------:R1:W-:Y:S01]  /*3d00*/  @!P3 STG.E.U8 desc[UR36][R4.64], R15 ;  /* 0x0000000f0400b986 */ /* 0x0003e2000c101124 */
[----:B------:R-:W-:Y:S05]  /*3d10*/  @P2 BRA `(.L_x_45) ;  /* 0x0000000000042947 */ /* 0x000fea0003800000 */
[----:B------:R2:W5:Y:S02]  /*3d20*/  LDG.E.U8 R14, desc[UR36][R8.64+0x1] ;  /* 0x00000124080e7981 */ /* 0x000564000c1e1100 */
.L_x_45:
[----:B------:R-:W-:Y:S05]  /*3d30*/  BSYNC B1 ;  /* 0x0000000000017941 */ /* 0x000fea0003800000 */
.L_x_44:
[----:B-----5:R-:W-:Y:S01]  /*3d40*/  LOP3.LUT R14, R14, 0xff, RZ, 0xc0, !PT ;  /* 0x000000ff0e0e7812 */ /* 0x020fe200078ec0ff */
[----:B------:R-:W-:Y:S01]  /*3d50*/  BSSY B1, `(.L_x_46) ;  /* 0x0000012000017945 */ /* 0x000fe20003800000 */
[----:B------:R-:W-:Y:S02]  /*3d60*/  IADD3 R21, P3, R21, 0x8, RZ ;  /* 0x0000000815157810 */ /* 0x000fe40007f7e0ff */
[----:B------:R-:W-:Y:S02]  /*3d70*/  F2FP.F16.E4M3.UNPACK_B R14, R14 ;  /* 0x0000000eff0e723e */ /* 0x000fe400020006ff */
[----:B------:R-:W-:Y:S01]  /*3d80*/  ISETP.LT.OR P0, PT, R0, 0x9, !P0 ;  /* 0x000000090000780c */ /* 0x000fe20004701670 */
[----:B------:R-:W-:Y:S02]  /*3d90*/  IMAD.X R13, RZ, RZ, R13, P3 ;  /* 0x000000ffff0d7224 */ /* 0x000fe400018e060d */
[----:B-1----:R-:W-:Y:S02]  /*3da0*/  HADD2.F32 R15, -RZ, R14.H0_H0 ;  /* 0x2000000eff0f7230 */ /* 0x002fe40000004100 */
[----:B------:R-:W-:-:S02]  /*3db0*/  IMAD R14, R13, R22, RZ ;  /* 0x000000160d0e7224 */ /* 0x000fc400078e02ff */
[----:B------:R-:W-:-:S04]  /*3dc0*/  IMAD.WIDE.U32 R10, R21, R22, R10 ;  /* 0x00000016150a7225 */ /* 0x000fc800078e000a */
[----:B------:R-:W-:Y:S01]  /*3dd0*/  FMUL R12, R15, R60 ;  /* 0x0000003c0f0c7220 */ /* 0x000fe20000400000 */
[----:B------:R-:W-:-:S03]  /*3de0*/  IMAD R14, R21, R23, R14 ;  /* 0x00000017150e7224 */ /* 0x000fc600078e020e */
[----:B------:R-:W-:-:S01]  /*3df0*/  FFMA R12, R25, R59, R12 ;  /* 0x0000003b190c7223 */ /* 0x000fc2000000000c */
[----:B------:R-:W-:-:S04]  /*3e00*/  IADD3 R10, P3, R10, R62, RZ ;  /* 0x0000003e0a0a7210 */ /* 0x000fc80007f7e0ff */
[----:B------:R-:W-:Y:S02]  /*3e10*/  F2FP.SATFINITE.E4M3.F32.PACK_AB_MERGE_C R13, RZ, R12, RZ ;  /* 0x0000000cff0d723e */ /* 0x000fe400048070ff */
[----:B------:R-:W-:Y:S02]  /*3e20*/  IADD3.X R11, R63, R11, R14, P3, !PT ;  /* 0x0000000b3f0b7210 */ /* 0x000fe40001ffe40e */
[----:B------:R-:W-:Y:S01]  /*3e30*/  PRMT R12, RZ, 0x7610, R12 ;  /* 0x00007610ff0c7816 */ /* 0x000fe2000000000c */
[----:B------:R1:W-:Y:S01]  /*3e40*/  @!P2 STG.E.U8 desc[UR36][R4.64+0x1], R13 ;  /* 0x0000010d0400a986 */ /* 0x0003e2000c101124 */
[----:B------:R-:W-:Y:S05]  /*3e50*/  @P0 BRA `(.L_x_47) ;  /* 0x0000000000040947 */ /* 0x000fea0003800000 */
[----:B------:R3:W5:Y:S02]  /*3e60*/  LDG.E.U8 R12, desc[UR36][R10.64] ;  /* 0x000000240a0c7981 */ /* 0x000764000c1e1100 */
.L_x_47:
[----:B------:R-:W-:Y:S05]  /*3e70*/  BSYNC B1 ;  /* 0x0000000000017941 */ /* 0x000fea0003800000 */
.L_x_46:
[----:B-----5:R-:W-:Y:S01]  /*3e80*/  LOP3.LUT R12, R12, 0xff, RZ, 0xc0, !PT ;  /* 0x000000ff0c0c7812 */ /* 0x020fe200078ec0ff */
[----:B------:R-:W-:Y:S01]  /*3e90*/  BSSY B1, `(.L_x_48) ;  /* 0x000000b000017945 */ /* 0x000fe20003800000 */
[----:B------:R-:W-:Y:S02]  /*3ea0*/  ISETP.LT.OR P1, PT, R0, 0x9, !P1 ;  /* 0x000000090000780c */ /* 0x000fe40004f21670 */
[----:B------:R-:W-:-:S05]  /*3eb0*/  F2FP.F16.E4M3.UNPACK_B R12, R12 ;  /* 0x0000000cff0c723e */ /* 0x000fca00020006ff */
[----:B-1----:R-:W-:Y:S01]  /*3ec0*/  HADD2.F32 R13, -RZ, R12.H0_H0 ;  /* 0x2000000cff0d7230 */ /* 0x002fe20000004100 */
[----:B------:R-:W-:-:S04]  /*3ed0*/  PRMT R12, RZ, 0x7610, R12 ;  /* 0x00007610ff0c7816 */ /* 0x000fc8000000000c */
[----:B------:R-:W-:-:S04]  /*3ee0*/  FMUL R13, R13, R60 ;  /* 0x0000003c0d0d7220 */ /* 0x000fc80000400000 */
[----:B------:R-:W-:-:S05]  /*3ef0*/  FFMA R13, R26, R59, R13 ;  /* 0x0000003b1a0d7223 */ /* 0x000fca000000000d */
[----:B------:R-:W-:-:S05]  /*3f00*/  F2FP.SATFINITE.E4M3.F32.PACK_AB_MERGE_C R13, RZ, R13, RZ ;  /* 0x0000000dff0d723e */ /* 0x000fca00048070ff */
[----:B------:R1:W-:Y:S01]  /*3f10*/  @!P0 STG.E.U8 desc[UR36][R6.64], R13 ;  /* 0x0000000d06008986 */ /* 0x0003e2000c101124 */
[----:B------:R-:W-:Y:S05]  /*3f20*/  @P1 BRA `(.L_x_49) ;  /* 0x0000000000041947 */ /* 0x000fea0003800000 */
[----:B------:R4:W5:Y:S02]  /*3f30*/  LDG.E.U8 R12, desc[UR36][R10.64+0x1] ;  /* 0x000001240a0c7981 */ /* 0x000964000c1e1100 */
.L_x_49:
[----:B------:R-:W-:Y:S05]  /*3f40*/  BSYNC B1 ;  /* 0x0000000000017941 */ /* 0x000fea0003800000 */
.L_x_48:
[----:B-----5:R-:W-:Y:S01]  /*3f50*/  LOP3.LUT R12, R12, 0xff, RZ, 0xc0, !PT ;  /* 0x000000ff0c0c7812 */ /* 0x020fe200078ec0ff */
[----:B------:R-:W-:Y:S01]  /*3f60*/  BSSY B1, `(.L_x_50) ;  /* 0x000000c000017945 */ /* 0x000fe20003800000 */
[----:B------:R-:W-:Y:S02]  /*3f70*/  ISETP.GE.AND P0, PT, R3, 0x9, PT ;  /* 0x000000090300780c */ /* 0x000fe40003f06270 */
[----:B------:R-:W-:Y:S02]  /*3f80*/  F2FP.F16.E4M3.UNPACK_B R12, R12 ;  /* 0x0000000cff0c723e */ /* 0x000fe400020006ff */
[----:B------:R-:W-:-:S03]  /*3f90*/  ISETP.LT.OR P2, PT, R0, 0x1, !P0 ;  /* 0x000000010000780c */ /* 0x000fc60004741670 */
[----:B-1----:R-:W-:-:S05]  /*3fa0*/  HADD2.F32 R13, -RZ, R12.H0_H0 ;  /* 0x2000000cff0d7230 */ /* 0x002fca0000004100 */
[----:B------:R-:W-:-:S04]  /*3fb0*/  FMUL R12, R13, R60 ;  /* 0x0000003c0d0c7220 */ /* 0x000fc80000400000 */
[----:B------:R-:W-:-:S05]  /*3fc0*/  FFMA R12, R27, R59, R12 ;  /* 0x0000003b1b0c7223 */ /* 0x000fca000000000c */
[----:B------:R-:W-:Y:S02]  /*3fd0*/  F2FP.SATFINITE.E4M3.F32.PACK_AB_MERGE_C R13, RZ, R12, RZ ;  /* 0x0000000cff0d723e */ /* 0x000fe400048070ff */
[----:B------:R-:W-:-:S03]  /*3fe0*/  PRMT R12, RZ, 0x7610, R12 ;  /* 0x00007610ff0c7816 */ /* 0x000fc6000000000c */
[----:B------:R1:W-:Y:S01]  /*3ff0*/  @!P1 STG.E.U8 desc[UR36][R6.64+0x1], R13 ;  /* 0x0000010d06009986 */ /* 0x0003e2000c101124 */
[----:B------:R-:W-:Y:S05]  /*4000*/  @P2 BRA `(.L_x_51) ;  /* 0x0000000000042947 */ /* 0x000fea0003800000 */
[----:B------:R0:W5:Y:S02]  /*4010*/  LDG.E.U8 R12, desc[UR36][R8.64+0x8] ;  /* 0x00000824080c7981 */ /* 0x000164000c1e1100 */
.L_x_51:
[----:B------:R-:W-:Y:S05]  /*4020*/  BSYNC B1 ;  /* 0x0000000000017941 */ /* 0x000fea0003800000 */
.L_x_50:
[----:B-----5:R-:W-:Y:S01]  /*4030*/  LOP3.LUT R12, R12, 0xff, RZ, 0xc0, !PT ;  /* 0x000000ff0c0c7812 */ /* 0x020fe200078ec0ff */
[----:B------:R-:W-:Y:S01]  /*4040*/  BSSY B1, `(.L_x_52) ;  /* 0x000000c000017945 */ /* 0x000fe20003800000 */
[----:B------:R-:W-:Y:S02]  /*4050*/  ISETP.GE.AND P1, PT, R3, 0xa, PT ;  /* 0x0000000a0300780c */ /* 0x000fe40003f26270 */
[----:B------:R-:W-:Y:S02]  /*4060*/  F2FP.F16.E4M3.UNPACK_B R12, R12 ;  /* 0x0000000cff0c723e */ /* 0x000fe400020006ff */
[----:B------:R-:W-:-:S03]  /*4070*/  ISETP.LT.OR P3, PT, R0, 0x1, !P1 ;  /* 0x000000010000780c */ /* 0x000fc60004f61670 */
        /* <DEDUP_REMOVED lines=8> */
.L_x_53:
[----:B------:R-:W-:Y:S05]  /*4100*/  BSYNC B1 ;  /* 0x0000000000017941 */ /* 0x000fea0003800000 */
.L_x_52:
[----:B-----5:R-:W-:Y:S01]  /*4110*/  LOP3.LUT R12, R12, 0xff, RZ, 0xc0, !PT ;  /* 0x000000ff0c0c7812 */ /* 0x020fe200078ec0ff */
[----:B------:R-:W-:Y:S01]  /*4120*/  BSSY B1, `(.L_x_54) ;  /* 0x000000b000017945 */ /* 0x000fe20003800000 */
[----:B------:R-:W-:Y:S02]  /*4130*/  ISETP.LT.OR P0, PT, R0, 0x9, !P0 ;  /* 0x000000090000780c */ /* 0x000fe40004701670 */
[----:B------:R-:W-:-:S05]  /*4140*/  F2FP.F16.E4M3.UNPACK_B R12, R12 ;  /* 0x0000000cff0c723e */ /* 0x000fca00020006ff */
        /* <DEDUP_REMOVED lines=8> */
.L_x_55:
[----:B------:R-:W-:Y:S05]  /*41d0*/  BSYNC B1 ;  /* 0x0000000000017941 */ /* 0x000fea0003800000 */
.L_x_54:
        /* <DEDUP_REMOVED lines=12> */
.L_x_57:
[----:B------:R-:W-:Y:S05]  /*42a0*/  BSYNC B1 ;  /* 0x0000000000017941 */ /* 0x000fea0003800000 */
.L_x_56:
        /* <DEDUP_REMOVED lines=13> */
.L_x_59:
[----:B------:R-:W-:Y:S05]  /*4380*/  BSYNC B1 ;  /* 0x0000000000017941 */ /* 0x000fea0003800000 */
.L_x_58:
        /* <DEDUP_REMOVED lines=13> */
.L_x_61:
[----:B------:R-:W-:Y:S05]  /*4460*/  BSYNC B1 ;  /* 0x0000000000017941 */ /* 0x000fea0003800000 */
.L_x_60:
        /* <DEDUP_REMOVED lines=12> */
.L_x_63:
[----:B------:R-:W-:Y:S05]  /*4530*/  BSYNC B1 ;  /* 0x0000000000017941 */ /* 0x000fea0003800000 */
.L_x_62:
        /* <DEDUP_REMOVED lines=12> */
.L_x_65:
[----:B------:R-:W-:Y:S05]  /*4600*/  BSYNC B1 ;  /* 0x0000000000017941 */ /* 0x000fea0003800000 */
.L_x_64:
        /* <DEDUP_REMOVED lines=13> */
.L_x_67:
[----:B------:R-:W-:Y:S05]  /*46e0*/  BSYNC B1 ;  /* 0x0000000000017941 */ /* 0x000fea0003800000 */
.L_x_66:
        /* <DEDUP_REMOVED lines=13> */
.L_x_69:
[----:B------:R-:W-:Y:S05]  /*47c0*/  BSYNC B1 ;  /* 0x0000000000017941 */ /* 0x000fea0003800000 */
.L_x_68:
        /* <DEDUP_REMOVED lines=12> */
.L_x_71:
[----:B------:R-:W-:Y:S05]  /*4890*/  BSYNC B1 ;  /* 0x0000000000017941 */ /* 0x000fea0003800000 */
.L_x_70:
        /* <DEDUP_REMOVED lines=12> */
.L_x_73:
[----:B------:R-:W-:Y:S05]  /*4960*/  BSYNC B1 ;  /* 0x0000000000017941 */ /* 0x000fea0003800000 */
.L_x_72:
        /* <DEDUP_REMOVED lines=13> */
.L_x_75:
[----:B------:R-:W-:Y:S05]  /*4a40*/  BSYNC B1 ;  /* 0x0000000000017941 */ /* 0x000fea0003800000 */
.L_x_74:
        /* <DEDUP_REMOVED lines=13> */
.L_x_77:
[----:B------:R-:W-:Y:S05]  /*4b20*/  BSYNC B1 ;  /* 0x0000000000017941 */ /* 0x000fea0003800000 */
.L_x_76:
        /* <DEDUP_REMOVED lines=12> */
.L_x_79:
[----:B------:R-:W-:Y:S05]  /*4bf0*/  BSYNC B1 ;  /* 0x0000000000017941 */ /* 0x000fea0003800000 */
.L_x_78:
        /* <DEDUP_REMOVED lines=12> */
.L_x_81:
[----:B------:R-:W-:Y:S05]  /*4cc0*/  BSYNC B1 ;  /* 0x0000000000017941 */ /* 0x000fea0003800000 */
.L_x_80:
        /* <DEDUP_REMOVED lines=13> */
.L_x_83:
[----:B------:R-:W-:Y:S05]  /*4da0*/  BSYNC B1 ;  /* 0x0000000000017941 */ /* 0x000fea0003800000 */
.L_x_82:
        /* <DEDUP_REMOVED lines=13> */
.L_x_85:
[----:B------:R-:W-:Y:S05]  /*4e80*/  BSYNC B1 ;  /* 0x0000000000017941 */ /* 0x000fea0003800000 */
.L_x_84:
        /* <DEDUP_REMOVED lines=12> */
.L_x_87:
[----:B------:R-:W-:Y:S05]  /*4f50*/  BSYNC B1 ;  /* 0x0000000000017941 */ /* 0x000fea0003800000 */
.L_x_86:
        /* <DEDUP_REMOVED lines=12> */
.L_x_89:
[----:B------:R-:W-:Y:S05]  /*5020*/  BSYNC B1 ;  /* 0x0000000000017941 */ /* 0x000fea0003800000 */
.L_x_88:
        /* <DEDUP_REMOVED lines=13> */
.L_x_91:
[----:B------:R-:W-:Y:S05]  /*5100*/  BSYNC B1 ;  /* 0x0000000000017941 */ /* 0x000fea0003800000 */
.L_x_90:
        /* <DEDUP_REMOVED lines=13> */
.L_x_93:
[----:B------:R-:W-:Y:S05]  /*51e0*/  BSYNC B1 ;  /* 0x0000000000017941 */ /* 0x000fea0003800000 */
.L_x_92:
        /* <DEDUP_REMOVED lines=12> */
.L_x_95:
[----:B------:R-:W-:Y:S05]  /*52b0*/  BSYNC B1 ;  /* 0x0000000000017941 */ /* 0x000fea0003800000 */
.L_x_94:
        /* <DEDUP_REMOVED lines=12> */
.L_x_97:
[----:B------:R-:W-:Y:S05]  /*5380*/  BSYNC B1 ;  /* 0x0000000000017941 */ /* 0x000fea0003800000 */
.L_x_96:
        /* <DEDUP_REMOVED lines=13> */
.L_x_99:
[----:B------:R-:W-:Y:S05]  /*5460*/  BSYNC B1 ;  /* 0x0000000000017941 */ /* 0x000fea0003800000 */
.L_x_98:
[----:B-----5:R-:W-:Y:S01]  /*5470*/  LOP3.LUT R12, R12, 0xff, RZ, 0xc0, !PT ;  /* 0x000000ff0c0c7812 */ /* 0x020fe200078ec0ff */
[----:B------:R-:W-:Y:S01]  /*5480*/  BSSY B1, `(.L_x_100) ;  /* 0x000000c000017945 */ /* 0x000fe20003800000 */
[----:B------:R-:W-:Y:S02]  /*5490*/  ISETP.GE.AND P1, PT, R3, 0x3a, PT ;  /* 0x0000003a0300780c */ /* 0x000fe40003f26270 */
[----:B------:R-:W-:Y:S02]  /*54a0*/  F2FP.F16.E4M3.UNPACK_B R12, R12 ;  /* 0x0000000cff0c723e */ /* 0x000fe400020006ff */
[----:B------:R-:W-:Y:S02]  /*54b0*/  ISETP.LT.OR P3, PT, R0, 0x1, !P1 ;  /* 0x000000010000780c */ /* 0x000fe40004f61670 */
[----:B------:R-:W-:Y:S01]  /*54c0*/  PRMT R3, RZ, 0x7610, R3 ;  /* 0x00007610ff037816 */ /* 0x000fe20000000003 */
[----:B-1----:R-:W-:-:S05]  /*54d0*/  HADD2.F32 R13, -RZ, R12.H0_H0 ;  /* 0x2000000cff0d7230 */ /* 0x002fca0000004100 */
[----:B------:R-:W-:-:S04]  /*54e0*/  FMUL R13, R13, R60 ;  /* 0x0000003c0d0d7220 */ /* 0x000fc80000400000 */
[----:B------:R-:W-:-:S05]  /*54f0*/  FFMA R13, R52, R59, R13 ;  /* 0x0000003b340d7223 */ /* 0x000fca000000000d */
[----:B------:R-:W-:-:S05]  /*5500*/  F2FP.SATFINITE.E4M3.F32.PACK_AB_MERGE_C R13, RZ, R13, RZ ;  /* 0x0000000dff0d723e */ /* 0x000fca00048070ff */
[----:B------:R1:W-:Y:S01]  /*5510*/  @!P2 STG.E.U8 desc[UR36][R4.64+0x38], R13 ;  /* 0x0000380d0400a986 */ /* 0x0003e2000c101124 */
[----:B------:R-:W-:Y:S05]  /*5520*/  @P3 BRA `(.L_x_101) ;  /* 0x0000000000043947 */ /* 0x000fea0003800000 */
[----:B------:R0:W5:Y:S02]  /*5530*/  LDG.E.U8 R3, desc[UR36][R8.64+0x39] ;  /* 0x0000392408037981 */ /* 0x000164000c1e1100 */
.L_x_101:
[----:B------:R-:W-:Y:S05]  /*5540*/  BSYNC B1 ;  /* 0x0000000000017941 */ /* 0x000fea0003800000 */
.L_x_100:
[----:B-----5:R-:W-:Y:S01]  /*5550*/  LOP3.LUT R3, R3, 0xff, RZ, 0xc0, !PT ;  /* 0x000000ff03037812 */ /* 0x020fe200078ec0ff */
[----:B------:R-:W-:Y:S01]  /*5560*/  BSSY B1, `(.L_x_102) ;  /* 0x000000b000017945 */ /* 0x000fe20003800000 */
[----:B------:R-:W-:Y:S02]  /*5570*/  ISETP.LT.OR P0, PT, R0, 0x9, !P0 ;  /* 0x000000090000780c */ /* 0x000fe40004701670 */
[----:B------:R-:W-:-:S05]  /*5580*/  F2FP.F16.E4M3.UNPACK_B R3, R3 ;  /* 0x00000003ff03723e */ /* 0x000fca00020006ff */
[----:B------:R-:W-:-:S05]  /*5590*/  HADD2.F32 R3, -RZ, R3.H0_H0 ;  /* 0x20000003ff037230 */ /* 0x000fca0000004100 */
[----:B0-2---:R-:W-:Y:S01]  /*55a0*/  FMUL R8, R3, R60 ;  /* 0x0000003c03087220 */ /* 0x005fe20000400000 */
[----:B------:R-:W-:-:S03]  /*55b0*/  PRMT R3, RZ, 0x7610, R3 ;  /* 0x00007610ff037816 */ /* 0x000fc60000000003 */
[----:B------:R-:W-:-:S05]  /*55c0*/  FFMA R8, R53, R59, R8 ;  /* 0x0000003b35087223 */ /* 0x000fca0000000008 */
[----:B------:R-:W-:-:S05]  /*55d0*/  F2FP.SATFINITE.E4M3.F32.PACK_AB_MERGE_C R9, RZ, R8, RZ ;  /* 0x00000008ff09723e */ /* 0x000fca00048070ff */
[----:B------:R0:W-:Y:S01]  /*55e0*/  @!P3 STG.E.U8 desc[UR36][R4.64+0x39], R9 ;  /* 0x000039090400b986 */ /* 0x0001e2000c101124 */
[----:B------:R-:W-:Y:S05]  /*55f0*/  @P0 BRA `(.L_x_103) ;  /* 0x0000000000040947 */ /* 0x000fea0003800000 */
[----:B------:R2:W5:Y:S02]  /*5600*/  LDG.E.U8 R3, desc[UR36][R10.64+0x38] ;  /* 0x000038240a037981 */ /* 0x000564000c1e1100 */
.L_x_103:
[----:B------:R-:W-:Y:S05]  /*5610*/  BSYNC B1 ;  /* 0x0000000000017941 */ /* 0x000fea0003800000 */
.L_x_102:
[----:B-----5:R-:W-:Y:S01]  /*5620*/  LOP3.LUT R3, R3, 0xff, RZ, 0xc0, !PT ;  /* 0x000000ff03037812 */ /* 0x020fe200078ec0ff */
[----:B------:R-:W-:Y:S01]  /*5630*/  BSSY B1, `(.L_x_104) ;  /* 0x000000b000017945 */ /* 0x000fe20003800000 */
[----:B------:R-:W-:Y:S02]  /*5640*/  ISETP.LT.OR P1, PT, R0, 0x9, !P1 ;  /* 0x000000090000780c */ /* 0x000fe40004f21670 */
[----:B------:R-:W-:Y:S02]  /*5650*/  F2FP.F16.E4M3.UNPACK_B R3, R3 ;  /* 0x00000003ff03723e */ /* 0x000fe400020006ff */
[----:B------:R-:W-:-:S03]  /*5660*/  PRMT R0, RZ, 0x7610, R0 ;  /* 0x00007610ff007816 */ /* 0x000fc60000000000 */
[----:B------:R-:W-:-:S05]  /*5670*/  HADD2.F32 R3, -RZ, R3.H0_H0 ;  /* 0x20000003ff037230 */ /* 0x000fca0000004100 */
[----:B------:R-:W-:-:S04]  /*5680*/  FMUL R3, R3, R60 ;  /* 0x0000003c03037220 */ /* 0x000fc80000400000 */
[----:B------:R-:W-:-:S05]  /*5690*/  FFMA R3, R54, R59, R3 ;  /* 0x0000003b36037223 */ /* 0x000fca0000000003 */
[----:B------:R-:W-:-:S05]  /*56a0*/  F2FP.SATFINITE.E4M3.F32.PACK_AB_MERGE_C R3, RZ, R3, RZ ;  /* 0x00000003ff03723e */ /* 0x000fca00048070ff */
[----:B------:R0:W-:Y:S01]  /*56b0*/  @!P0 STG.E.U8 desc[UR36][R6.64+0x38], R3 ;  /* 0x0000380306008986 */ /* 0x0001e2000c101124 */
[----:B------:R-:W-:Y:S05]  /*56c0*/  @P1 BRA `(.L_x_105) ;  /* 0x0000000000041947 */ /* 0x000fea0003800000 */
[----:B------:R0:W5:Y:S02]  /*56d0*/  LDG.E.U8 R0, desc[UR36][R10.64+0x39] ;  /* 0x000039240a007981 */ /* 0x000164000c1e1100 */
.L_x_105:
[----:B------:R-:W-:Y:S05]  /*56e0*/  BSYNC B1 ;  /* 0x0000000000017941 */ /* 0x000fea0003800000 */
.L_x_104:
[----:B------:R-:W-:Y:S05]  /*56f0*/  @P1 BRA `(.L_x_106) ;  /* 0x0000000800601947 */ /* 0x000fea0003800000 */
[----:B-----5:R-:W-:-:S04]  /*5700*/  LOP3.LUT R0, R0, 0xff, RZ, 0xc0, !PT ;  /* 0x000000ff00007812 */ /* 0x020fc800078ec0ff */
[----:B------:R-:W-:-:S05]  /*5710*/  F2FP.F16.E4M3.UNPACK_B R0, R0 ;  /* 0x00000000ff00723e */ /* 0x000fca00020006ff */
[----:B0-----:R-:W-:-:S05]  /*5720*/  HADD2.F32 R3, -RZ, R0.H0_H0 ;  /* 0x20000000ff037230 */ /* 0x001fca0000004100 */
[----:B------:R-:W-:-:S04]  /*5730*/  FMUL R0, R3, R60 ;  /* 0x0000003c03007220 */ /* 0x000fc80000400000 */
[----:B------:R-:W-:-:S05]  /*5740*/  FFMA R0, R55, R59, R0 ;  /* 0x0000003b37007223 */ /* 0x000fca0000000000 */
[----:B------:R-:W-:-:S05]  /*5750*/  F2FP.SATFINITE.E4M3.F32.PACK_AB_MERGE_C R3, RZ, R0, RZ ;  /* 0x00000000ff03723e */ /* 0x000fca00048070ff */
[----:B------:R0:W-:Y:S01]  /*5760*/  STG.E.U8 desc[UR36][R6.64+0x39], R3 ;  /* 0x0000390306007986 */ /* 0x0001e2000c101124 */
[----:B------:R-:W-:Y:S05]  /*5770*/  BRA `(.L_x_106) ;  /* 0x0000000800407947 */ /* 0x000fea0003800000 */
.L_x_41:
[C---:B------:R-:W-:Y:S01]  /*5780*/  ISETP.GE.AND P1, PT, R3.reuse, 0x1, PT ;  /* 0x000000010300780c */ /* 0x040fe20003f26270 */
[-C--:B------:R-:W-:Y:S01]  /*5790*/  FMUL R24, R24, R59.reuse ;  /* 0x0000003b18187220 */ /* 0x080fe20000400000 */
[----:B------:R-:W-:Y:S01]  /*57a0*/  ISETP.GE.AND P3, PT, R3, 0x2, PT ;  /* 0x000000020300780c */ /* 0x000fe20003f66270 */
[-C--:B------:R-:W-:Y:S01]  /*57b0*/  FMUL R25, R25, R59.reuse ;  /* 0x0000003b19197220 */ /* 0x080fe20000400000 */
[----:B------:R-:W-:Y:S01]  /*57c0*/  ISETP.LT.OR P2, PT, R0, 0x1, !P1 ;  /* 0x000000010000780c */ /* 0x000fe20004f41670 */
[-C--:B------:R-:W-:Y:S01]  /*57d0*/  FMUL R26, R26, R59.reuse ;  /* 0x0000003b1a1a7220 */ /* 0x080fe20000400000 */
[C---:B------:R-:W-:Y:S01]  /*57e0*/  ISETP.LT.OR P5, PT, R0.reuse, 0x1, !P3 ;  /* 0x000000010000780c */ /* 0x040fe20005fa1670 */
[-C--:B------:R-:W-:Y:S01]  /*57f0*/  FMUL R27, R27, R59.reuse ;  /* 0x0000003b1b1b7220 */ /* 0x080fe20000400000 */
[----:B------:R-:W-:Y:S01]  /*5800*/  ISETP.LT.OR P1, PT, R0, 0x9, !P1 ;  /* 0x000000090000780c */ /* 0x000fe20004f21670 */
[-C--:B------:R-:W-:Y:S01]  /*5810*/  FMUL R28, R28, R59.reuse ;  /* 0x0000003b1c1c7220 */ /* 0x080fe20000400000 */
[----:B------:R-:W-:Y:S01]  /*5820*/  F2FP.SATFINITE.E4M3.F32.PACK_AB_MERGE_C R9, RZ, R24, RZ ;  /* 0x00000018ff09723e */ /* 0x000fe200048070ff */
[-C--:B------:R-:W-:Y:S01]  /*5830*/  FMUL R29, R29, R59.reuse ;  /* 0x0000003b1d1d7220 */ /* 0x080fe20000400000 */
[----:B------:R-:W-:Y:S01]  /*5840*/  ISETP.GE.AND P0, PT, R3, 0x9, PT ;  /* 0x000000090300780c */ /* 0x000fe20003f06270 */
[----:B------:R-:W-:Y:S01]  /*5850*/  FMUL R30, R30, R59 ;  /* 0x0000003b1e1e7220 */ /* 0x000fe20000400000 */
[----:B------:R-:W-:Y:S01]  /*5860*/  F2FP.SATFINITE.E4M3.F32.PACK_AB_MERGE_C R25, RZ, R25, RZ ;  /* 0x00000019ff19723e */ /* 0x000fe200048070ff */
[-C--:B------:R-:W-:Y:S01]  /*5870*/  FMUL R31, R31, R59.reuse ;  /* 0x0000003b1f1f7220 */ /* 0x080fe20000400000 */
[----:B------:R-:W-:Y:S01]  /*5880*/  F2FP.SATFINITE.E4M3.F32.PACK_AB_MERGE_C R11, RZ, R26, RZ ;  /* 0x0000001aff0b723e */ /* 0x000fe200048070ff */
[----:B------:R0:W-:Y:S01]  /*5890*/  @!P2 STG.E.U8 desc[UR36][R4.64], R9 ;  /* 0x000000090400a986 */ /* 0x0001e2000c101124 */
[----:B------:R-:W-:Y:S01]  /*58a0*/  ISETP.LT.OR P3, PT, R0, 0x9, !P3 ;  /* 0x000000090000780c */ /* 0x000fe20005f61670 */
[-C--:B------:R-:W-:Y:S01]  /*58b0*/  FMUL R32, R32, R59.reuse ;  /* 0x0000003b20207220 */ /* 0x080fe20000400000 */
[C---:B------:R-:W-:Y:S01]  /*58c0*/  ISETP.LT.OR P4, PT, R0.reuse, 0x1, !P0 ;  /* 0x000000010000780c */ /* 0x040fe20004781670 */
[----:B------:R-:W-:Y:S01]  /*58d0*/  @!P5 STG.E.U8 desc[UR36][R4.64+0x1], R25 ;  /* 0x000001190400d986 */ /* 0x000fe2000c101124 */
[----:B------:R-:W-:Y:S01]  /*58e0*/  ISETP.GE.AND P2, PT, R3, 0xa, PT ;  /* 0x0000000a0300780c */ /* 0x000fe20003f46270 */
[----:B------:R-:W-:Y:S01]  /*58f0*/  FMUL R33, R33, R59 ;  /* 0x0000003b21217220 */ /* 0x000fe20000400000 */
[----:B------:R-:W-:Y:S01]  /*5900*/  F2FP.SATFINITE.E4M3.F32.PACK_AB_MERGE_C R27, RZ, R27, RZ ;  /* 0x0000001bff1b723e */ /* 0x000fe200048070ff */
[----:B------:R1:W-:Y:S01]  /*5910*/  @!P1 STG.E.U8 desc[UR36][R6.64], R11 ;  /* 0x0000000b06009986 */ /* 0x0003e2000c101124 */
[----:B------:R-:W-:Y:S01]  /*5920*/  ISETP.LT.OR P1, PT, R0, 0x1, !P2 ;  /* 0x000000010000780c */ /* 0x000fe20005721670 */
[-C--:B------:R-:W-:Y:S01]  /*5930*/  FMUL R34, R34, R59.reuse ;  /* 0x0000003b22227220 */ /* 0x080fe20000400000 */
[----:B------:R-:W-:Y:S01]  /*5940*/  F2FP.SATFINITE.E4M3.F32.PACK_AB_MERGE_C R13, RZ, R28, RZ ;  /* 0x0000001cff0d723e */ /* 0x000fe200048070ff */
[----:B------:R-:W-:Y:S01]  /*5950*/  FMUL R35, R35, R59 ;  /* 0x0000003b23237220 */ /* 0x000fe20000400000 */
[----:B------:R-:W-:Y:S01]  /*5960*/  ISETP.GE.AND P5, PT, R3, 0x11, PT ;  /* 0x000000110300780c */ /* 0x000fe20003fa6270 */
[----:B------:R-:W-:Y:S01]  /*5970*/  @!P3 STG.E.U8 desc[UR36][R6.64+0x1], R27 ;  /* 0x0000011b0600b986 */ /* 0x000fe2000c101124 */
[----:B------:R-:W-:Y:S01]  /*5980*/  F2FP.SATFINITE.E4M3.F32.PACK_AB_MERGE_C R29, RZ, R29, RZ ;  /* 0x0000001dff1d723e */ /* 0x000fe200048070ff */
[-C--:B------:R-:W-:Y:S01]  /*5990*/  FMUL R36, R36, R59.reuse ;  /* 0x0000003b24247220 */ /* 0x080fe20000400000 */
[C---:B------:R-:W-:Y:S01]  /*59a0*/  ISETP.LT.OR P0, PT, R0.reuse, 0x9, !P0 ;  /* 0x000000090000780c */ /* 0x040fe20004701670 */
[----:B------:R-:W-:Y:S01]  /*59b0*/  @!P4 STG.E.U8 desc[UR36][R4.64+0x8], R13 ;  /* 0x0000080d0400c986 */ /* 0x000fe2000c101124 */
[C---:B------:R-:W-:Y:S01]  /*59c0*/  ISETP.LT.OR P2, PT, R0.reuse, 0x9, !P2 ;  /* 0x000000090000780c */ /* 0x040fe20005741670 */
[-C--:B------:R-:W-:Y:S01]  /*59d0*/  FMUL R37, R37, R59.reuse ;  /* 0x0000003b25257220 */ /* 0x080fe20000400000 */
[----:B------:R-:W-:Y:S01]  /*59e0*/  ISETP.GE.AND P4, PT, R3, 0x12, PT ;  /* 0x000000120300780c */ /* 0x000fe20003f86270 */
[----:B------:R-:W-:Y:S01]  /*59f0*/  @!P1 STG.E.U8 desc[UR36][R4.64+0x9], R29 ;  /* 0x0000091d04009986 */ /* 0x000fe2000c101124 */
[----:B------:R-:W-:Y:S01]  /*5a00*/  ISETP.LT.OR P3, PT, R0, 0x1, !P5 ;  /* 0x000000010000780c */ /* 0x000fe20006f61670 */
[-C--:B------:R-:W-:Y:S01]  /*5a10*/  FMUL R38, R38, R59.reuse ;  /* 0x0000003b26267220 */ /* 0x080fe20000400000 */
[----:B------:R-:W-:Y:S01]  /*5a20*/  ISETP.LT.OR P1, PT, R0, 0x1, !P4 ;  /* 0x000000010000780c */ /* 0x000fe20006721670 */
[-C--:B------:R-:W-:Y:S01]  /*5a30*/  FMUL R39, R39, R59.reuse ;  /* 0x0000003b27277220 */ /* 0x080fe20000400000 */
[----:B0-----:R-:W-:Y:S01]  /*5a40*/  F2FP.SATFINITE.E4M3.F32.PACK_AB_MERGE_C R9, RZ, R30, RZ ;  /* 0x0000001eff09723e */ /* 0x001fe200048070ff */
[----:B------:R-:W-:Y:S01]  /*5a50*/  FMUL R40, R40, R59 ;  /* 0x0000003b28287220 */ /* 0x000fe20000400000 */
[----:B------:R-:W-:Y:S01]  /*5a60*/  F2FP.SATFINITE.E4M3.F32.PACK_AB_MERGE_C R31, RZ, R31, RZ ;  /* 0x0000001fff1f723e */ /* 0x000fe200048070ff */
[----:B------:R-:W-:Y:S01]  /*5a70*/  FMUL R41, R41, R59 ;  /* 0x0000003b29297220 */ /* 0x000fe20000400000 */
[----:B-1----:R-:W-:Y:S01]  /*5a80*/  F2FP.SATFINITE.E4M3.F32.PACK_AB_MERGE_C R11, RZ, R32, RZ ;  /* 0x00000020ff0b723e */ /* 0x002fe200048070ff */
[----:B------:R0:W-:Y:S01]  /*5a90*/  @!P0 STG.E.U8 desc[UR36][R6.64+0x8], R9 ;  /* 0x0000080906008986 */ /* 0x0001e2000c101124 */
[----:B------:R-:W-:Y:S01]  /*5aa0*/  F2FP.SATFINITE.E4M3.F32.PACK_AB_MERGE_C R33, RZ, R33, RZ ;  /* 0x00000021ff21723e */ /* 0x000fe200048070ff */
[-C--:B------:R-:W-:Y:S01]  /*5ab0*/  FMUL R42, R42, R59.reuse ;  /* 0x0000003b2a2a7220 */ /* 0x080fe20000400000 */
[C---:B------:R-:W-:Y:S01]  /*5ac0*/  ISETP.LT.OR P4, PT, R0.reuse, 0x9, !P4 ;  /* 0x000000090000780c */ /* 0x040fe20006781670 */
[----:B------:R-:W-:Y:S01]  /*5ad0*/  @!P2 STG.E.U8 desc[UR36][R6.64+0x9], R31 ;  /* 0x0000091f0600a986 */ /* 0x000fe2000c101124 */
[----:B------:R-:W-:Y:S01]  /*5ae0*/  ISETP.LT.OR P2, PT, R0, 0x9, !P5 ;  /* 0x000000090000780c */ /* 0x000fe20006f41670 */
[----:B------:R-:W-:Y:S01]  /*5af0*/  FMUL R43, R43, R59 ;  /* 0x0000003b2b2b7220 */ /* 0x000fe20000400000 */
[----:B------:R-:W-:Y:S01]  /*5b00*/  F2FP.SATFINITE.E4M3.F32.PACK_AB_MERGE_C R35, RZ, R35, RZ ;  /* 0x00000023ff23723e */ /* 0x000fe200048070ff */
[----:B------:R1:W-:Y:S01]  /*5b10*/  @!P3 STG.E.U8 desc[UR36][R4.64+0x10], R11 ;  /* 0x0000100b0400b986 */ /* 0x0003e2000c101124 */
[C---:B------:R-:W-:Y:S01]  /*5b20*/  ISETP.GE.AND P3, PT, R3.reuse, 0x19, PT ;  /* 0x000000190300780c */ /* 0x040fe20003f66270 */
[----:B------:R-:W-:Y:S01]  /*5b30*/  FMUL R44, R44, R59 ;  /* 0x0000003b2c2c7220 */ /* 0x000fe20000400000 */
[----:B------:R-:W-:Y:S01]  /*5b40*/  F2FP.SATFINITE.E4M3.F32.PACK_AB_MERGE_C R37, RZ, R37, RZ ;  /* 0x00000025ff25723e */ /* 0x000fe200048070ff */
[----:B------:R-:W-:Y:S01]  /*5b50*/  @!P1 STG.E.U8 desc[UR36][R4.64+0x11], R33 ;  /* 0x0000112104009986 */ /* 0x000fe2000c101124 */
[----:B------:R-:W-:Y:S01]  /*5b60*/  ISETP.GE.AND P1, PT, R3, 0x1a, PT ;  /* 0x0000001a0300780c */ /* 0x000fe20003f26270 */
[-C--:B------:R-:W-:Y:S01]  /*5b70*/  FMUL R45, R45, R59.reuse ;  /* 0x0000003b2d2d7220 */ /* 0x080fe20000400000 */
[----:B------:R-:W-:Y:S01]  /*5b80*/  ISETP.LT.OR P0, PT, R0, 0x1, !P3 ;  /* 0x000000010000780c */ /* 0x000fe20005f01670 */
[----:B------:R-:W-:Y:S01]  /*5b90*/  @!P4 STG.E.U8 desc[UR36][R6.64+0x11], R35 ;  /* 0x000011230600c986 */ /* 0x000fe2000c101124 */
[----:B0-----:R-:W-:Y:S01]  /*5ba0*/  F2FP.SATFINITE.E4M3.F32.PACK_AB_MERGE_C R9, RZ, R34, RZ ;  /* 0x00000022ff09723e */ /* 0x001fe200048070ff */
[-C--:B------:R-:W-:Y:S01]  /*5bb0*/  FMUL R46, R46, R59.reuse ;  /* 0x0000003b2e2e7220 */ /* 0x080fe20000400000 */
[C---:B------:R-:W-:Y:S01]  /*5bc0*/  ISETP.LT.OR P5, PT, R0.reuse, 0x1, !P1 ;  /* 0x000000010000780c */ /* 0x040fe20004fa1670 */
[-C--:B------:R-:W-:Y:S01]  /*5bd0*/  FMUL R47, R47, R59.reuse ;  /* 0x0000003b2f2f7220 */ /* 0x080fe20000400000 */
[----:B------:R-:W-:Y:S01]  /*5be0*/  ISETP.LT.OR P3, PT, R0, 0x9, !P3 ;  /* 0x000000090000780c */ /* 0x000fe20005f61670 */
[----:B------:R0:W-:Y:S01]  /*5bf0*/  @!P2 STG.E.U8 desc[UR36][R6.64+0x10], R9 ;  /* 0x000010090600a986 */ /* 0x0001e2000c101124 */
[----:B-1----:R-:W-:Y:S01]  /*5c00*/  F2FP.SATFINITE.E4M3.F32.PACK_AB_MERGE_C R11, RZ, R36, RZ ;  /* 0x00000024ff0b723e */ /* 0x002fe200048070ff */
[-C--:B------:R-:W-:Y:S01]  /*5c10*/  FMUL R48, R48, R59.reuse ;  /* 0x0000003b30307220 */ /* 0x080fe20000400000 */
[----:B------:R-:W-:Y:S01]  /*5c20*/  ISETP.GE.AND P2, PT, R3, 0x21, PT ;  /* 0x000000210300780c */ /* 0x000fe20003f46270 */
[-C--:B------:R-:W-:Y:S01]  /*5c30*/  FMUL R49, R49, R59.reuse ;  /* 0x0000003b31317220 */ /* 0x080fe20000400000 */
[C---:B------:R-:W-:Y:S01]  /*5c40*/  ISETP.LT.OR P1, PT, R0.reuse, 0x9, !P1 ;  /* 0x000000090000780c */ /* 0x040fe20004f21670 */
[----:B------:R-:W-:Y:S01]  /*5c50*/  @!P0 STG.E.U8 desc[UR36][R4.64+0x18], R11 ;  /* 0x0000180b04008986 */ /* 0x000fe2000c101124 */
[----:B------:R-:W-:Y:S01]  /*5c60*/  ISETP.LT.OR P4, PT, R0, 0x1, !P2 ;  /* 0x000000010000780c */ /* 0x000fe20005781670 */
[----:B------:R-:W-:Y:S01]  /*5c70*/  FMUL R50, R50, R59 ;  /* 0x0000003b32327220 */ /* 0x000fe20000400000 */
[----:B------:R-:W-:Y:S01]  /*5c80*/  ISETP.GE.AND P0, PT, R3, 0x22, PT ;  /* 0x000000220300780c */ /* 0x000fe20003f06270 */
[----:B------:R-:W-:Y:S01]  /*5c90*/  @!P5 STG.E.U8 desc[UR36][R4.64+0x19], R37 ;  /* 0x000019250400d986 */ /* 0x000fe2000c101124 */
[----:B------:R-:W-:Y:S01]  /*5ca0*/  F2FP.SATFINITE.E4M3.F32.PACK_AB_MERGE_C R39, RZ, R39, RZ ;  /* 0x00000027ff27723e */ /* 0x000fe200048070ff */
[-C--:B------:R-:W-:Y:S01]  /*5cb0*/  FMUL R51, R51, R59.reuse ;  /* 0x0000003b33337220 */ /* 0x080fe20000400000 */
[----:B0-----:R-:W-:Y:S01]  /*5cc0*/  F2FP.SATFINITE.E4M3.F32.PACK_AB_MERGE_C R9, RZ, R38, RZ ;  /* 0x00000026ff09723e */ /* 0x001fe200048070ff */
[-C--:B------:R-:W-:Y:S01]  /*5cd0*/  FMUL R52, R52, R59.reuse ;  /* 0x0000003b34347220 */ /* 0x080fe20000400000 */
[----:B------:R-:W-:Y:S01]  /*5ce0*/  F2FP.SATFINITE.E4M3.F32.PACK_AB_MERGE_C R13, RZ, R40, RZ ;  /* 0x00000028ff0d723e */ /* 0x000fe200048070ff */
[----:B------:R-:W-:Y:S01]  /*5cf0*/  FMUL R53, R53, R59 ;  /* 0x0000003b35357220 */ /* 0x000fe20000400000 */
        /* <DEDUP_REMOVED lines=9> */
[----:B------:R-:W-:Y:S01]  /*5d90*/  @!P4 STG.E.U8 desc[UR36][R4.64+0x20], R13 ;  /* 0x0000200d0400c986 */ /* 0x000fe2000c101124 */
[----:B------:R-:W-:-:S02]  /*5da0*/  ISETP.LT.OR P4, PT, R0, 0x9, !P0 ;  /* 0x000000090000780c */ /* 0x000fc40004781670 */
[----:B------:R-:W-:Y:S02]  /*5db0*/  ISETP.GE.AND P0, PT, R3, 0x2a, PT ;  /* 0x0000002a0300780c */ /* 0x000fe40003f06270 */
[C---:B------:R-:W-:Y:S01]  /*5dc0*/  ISETP.LT.OR P5, PT, R0.reuse, 0x1, !P1 ;  /* 0x000000010000780c */ /* 0x040fe20004fa1670 */
[----:B------:R-:W-:Y:S01]  /*5dd0*/  @!P3 STG.E.U8 desc[UR36][R4.64+0x21], R41 ;  /* 0x000021290400b986 */ /* 0x000fe2000c101124 */
[C---:B------:R-:W-:Y:S02]  /*5de0*/  ISETP.LT.OR P3, PT, R0.reuse, 0x1, !P0 ;  /* 0x000000010000780c */ /* 0x040fe40004761670 */
[----:B0-----:R-:W-:Y:S02]  /*5df0*/  F2FP.SATFINITE.E4M3.F32.PACK_AB_MERGE_C R9, RZ, R42, RZ ;  /* 0x0000002aff09723e */ /* 0x001fe400048070ff */
[----:B------:R-:W-:Y:S02]  /*5e00*/  F2FP.SATFINITE.E4M3.F32.PACK_AB_MERGE_C R11, RZ, R44, RZ ;  /* 0x0000002cff0b723e */ /* 0x000fe400048070ff */
[----:B------:R-:W-:Y:S01]  /*5e10*/  F2FP.SATFINITE.E4M3.F32.PACK_AB_MERGE_C R45, RZ, R45, RZ ;  /* 0x0000002dff2d723e */ /* 0x000fe200048070ff */
[----:B------:R0:W-:Y:S01]  /*5e20*/  @!P2 STG.E.U8 desc[UR36][R6.64+0x20], R9 ;  /* 0x000020090600a986 */ /* 0x0001e2000c101124 */
[----:B------:R-:W-:-:S02]  /*5e30*/  ISETP.LT.OR P2, PT, R0, 0x9, !P1 ;  /* 0x000000090000780c */ /* 0x000fc40004f41670 */
[C---:B------:R-:W-:Y:S01]  /*5e40*/  ISETP.GE.AND P1, PT, R3.reuse, 0x32, PT ;  /* 0x000000320300780c */ /* 0x040fe20003f26270 */
[----:B------:R-:W-:Y:S01]  /*5e50*/  @!P4 STG.E.U8 desc[UR36][R6.64+0x21], R43 ;  /* 0x0000212b0600c986 */ /* 0x000fe2000c101124 */
[----:B------:R-:W-:Y:S02]  /*5e60*/  ISETP.GE.AND P4, PT, R3, 0x31, PT ;  /* 0x000000310300780c */ /* 0x000fe40003f86270 */
[C---:B------:R-:W-:Y:S01]  /*5e70*/  ISETP.LT.OR P0, PT, R0.reuse, 0x9, !P0 ;  /* 0x000000090000780c */ /* 0x040fe20004701670 */
[----:B------:R1:W-:Y:S01]  /*5e80*/  @!P5 STG.E.U8 desc[UR36][R4.64+0x28], R11 ;  /* 0x0000280b0400d986 */ /* 0x0003e2000c101124 */
[C---:B------:R-:W-:Y:S02]  /*5e90*/  ISETP.LT.OR P5, PT, R0.reuse, 0x1, !P1 ;  /* 0x000000010000780c */ /* 0x040fe40004fa1670 */
[----:B------:R-:W-:Y:S01]  /*5ea0*/  F2FP.SATFINITE.E4M3.F32.PACK_AB_MERGE_C R47, RZ, R47, RZ ;  /* 0x0000002fff2f723e */ /* 0x000fe200048070ff */
[----:B------:R-:W-:Y:S01]  /*5eb0*/  @!P3 STG.E.U8 desc[UR36][R4.64+0x29], R45 ;  /* 0x0000292d0400b986 */ /* 0x000fe2000c101124 */
[----:B------:R-:W-:-:S02]  /*5ec0*/  ISETP.LT.OR P3, PT, R0, 0x1, !P4 ;  /* 0x000000010000780c */ /* 0x000fc40006761670 */
[----:B0-----:R-:W-:Y:S02]  /*5ed0*/  F2FP.SATFINITE.E4M3.F32.PACK_AB_MERGE_C R9, RZ, R46, RZ ;  /* 0x0000002eff09723e */ /* 0x001fe400048070ff */
[----:B------:R-:W-:Y:S02]  /*5ee0*/  F2FP.SATFINITE.E4M3.F32.PACK_AB_MERGE_C R49, RZ, R49, RZ ;  /* 0x00000031ff31723e */ /* 0x000fe400048070ff */
[----:B------:R-:W-:Y:S01]  /*5ef0*/  ISETP.LT.OR P4, PT, R0, 0x9, !P4 ;  /* 0x000000090000780c */ /* 0x000fe20006781670 */
[----:B------:R0:W-:Y:S01]  /*5f00*/  @!P2 STG.E.U8 desc[UR36][R6.64+0x28], R9 ;  /* 0x000028090600a986 */ /* 0x0001e2000c101124 */
[----:B-1----:R-:W-:Y:S02]  /*5f10*/  F2FP.SATFINITE.E4M3.F32.PACK_AB_MERGE_C R11, RZ, R48, RZ ;  /* 0x00000030ff0b723e */ /* 0x002fe400048070ff */
[C---:B------:R-:W-:Y:S01]  /*5f20*/  ISETP.GE.AND P2, PT, R3.reuse, 0x3a, PT ;  /* 0x0000003a0300780c */ /* 0x040fe20003f46270 */
[----:B------:R-:W-:Y:S01]  /*5f30*/  @!P0 STG.E.U8 desc[UR36][R6.64+0x29], R47 ;  /* 0x0000292f06008986 */ /* 0x000fe2000c101124 */
[----:B------:R-:W-:-:S02]  /*5f40*/  ISETP.GE.AND P0, PT, R3, 0x39, PT ;  /* 0x000000390300780c */ /* 0x000fc40003f06270 */
[C---:B------:R-:W-:Y:S01]  /*5f50*/  ISETP.LT.OR P1, PT, R0.reuse, 0x9, !P1 ;  /* 0x000000090000780c */ /* 0x040fe20004f21670 */
[----:B------:R1:W-:Y:S01]  /*5f60*/  @!P3 STG.E.U8 desc[UR36][R4.64+0x30], R11 ;  /* 0x0000300b0400b986 */ /* 0x0003e2000c101124 */
[C---:B------:R-:W-:Y:S02]  /*5f70*/  ISETP.LT.OR P3, PT, R0.reuse, 0x1, !P0 ;  /* 0x000000010000780c */ /* 0x040fe40004761670 */
[C---:B------:R-:W-:Y:S01]  /*5f80*/  ISETP.LT.OR P0, PT, R0.reuse, 0x9, !P0 ;  /* 0x000000090000780c */ /* 0x040fe20004701670 */
[----:B------:R2:W-:Y:S01]  /*5f90*/  @!P5 STG.E.U8 desc[UR36][R4.64+0x31], R49 ;  /* 0x000031310400d986 */ /* 0x0005e2000c101124 */
[C---:B------:R-:W-:Y:S02]  /*5fa0*/  ISETP.LT.OR P5, PT, R0.reuse, 0x1, !P2 ;  /* 0x000000010000780c */ /* 0x040fe400057a1670 */
[----:B------:R-:W-:Y:S02]  /*5fb0*/  ISETP.LT.OR P2, PT, R0, 0x9, !P2 ;  /* 0x000000090000780c */ /* 0x000fe40005741670 */
[----:B------:R-:W-:-:S02]  /*5fc0*/  F2FP.SATFINITE.E4M3.F32.PACK_AB_MERGE_C R3, RZ, R50, RZ ;  /* 0x00000032ff03723e */ /* 0x000fc400048070ff */
[----:B------:R-:W-:Y:S02]  /*5fd0*/  F2FP.SATFINITE.E4M3.F32.PACK_AB_MERGE_C R51, RZ, R51, RZ ;  /* 0x00000033ff33723e */ /* 0x000fe400048070ff */
[----:B0-----:R-:W-:Y:S01]  /*5fe0*/  F2FP.SATFINITE.E4M3.F32.PACK_AB_MERGE_C R9, RZ, R52, RZ ;  /* 0x00000034ff09723e */ /* 0x001fe200048070ff */
[----:B------:R2:W-:Y:S01]  /*5ff0*/  @!P4 STG.E.U8 desc[UR36][R6.64+0x30], R3 ;  /* 0x000030030600c986 */ /* 0x0005e2000c101124 */
[----:B------:R-:W-:Y:S02]  /*6000*/  F2FP.SATFINITE.E4M3.F32.PACK_AB_MERGE_C R53, RZ, R53, RZ ;  /* 0x00000035ff35723e */ /* 0x000fe400048070ff */
[----:B-1----:R-:W-:Y:S01]  /*6010*/  F2FP.SATFINITE.E4M3.F32.PACK_AB_MERGE_C R11, RZ, R54, RZ ;  /* 0x00000036ff0b723e */ /* 0x002fe200048070ff */
[----:B------:R2:W-:Y:S01]  /*6020*/  @!P1 STG.E.U8 desc[UR36][R6.64+0x31], R51 ;  /* 0x0000313306009986 */ /* 0x0005e2000c101124 */
[----:B------:R-:W-:-:S03]  /*6030*/  F2FP.SATFINITE.E4M3.F32.PACK_AB_MERGE_C R55, RZ, R55, RZ ;  /* 0x00000037ff37723e */ /* 0x000fc600048070ff */
[----:B------:R2:W-:Y:S04]  /*6040*/  @!P3 STG.E.U8 desc[UR36][R4.64+0x38], R9 ;  /* 0x000038090400b986 */ /* 0x0005e8000c101124 */
[----:B------:R2:W-:Y:S04]  /*6050*/  @!P5 STG.E.U8 desc[UR36][R4.64+0x39], R53 ;  /* 0x000039350400d986 */ /* 0x0005e8000c101124 */
[----:B------:R2:W-:Y:S04]  /*6060*/  @!P0 STG.E.U8 desc[UR36][R6.64+0x38], R11 ;  /* 0x0000380b06008986 */ /* 0x0005e8000c101124 */
[----:B------:R2:W-:Y:S02]  /*6070*/  @!P2 STG.E.U8 desc[UR36][R6.64+0x39], R55 ;  /* 0x000039370600a986 */ /* 0x0005e4000c101124 */
.L_x_106:
[----:B------:R-:W-:Y:S05]  /*6080*/  BSYNC B0 ;  /* 0x0000000000007941 */ /* 0x000fea0003800000 */
.L_x_40:
[----:B------:R-:W-:Y:S01]  /*6090*/  ULDC UR4, c[0x0][0xc] ;  /* 0x0000030000047ab9 */ /* 0x000fe20000000800 */
[----:B------:R-:W-:Y:S01]  /*60a0*/  ULDC UR5, c[0x0][0x10] ;  /* 0x0000040000057ab9 */ /* 0x000fe20000000800 */
[----:B0-2---:R-:W0:Y:S01]  /*60b0*/  LDC R3, c[0x0][0x14] ;  /* 0x00000500ff037b82 */ /* 0x005e220000000800 */
[----:B------:R-:W-:Y:S01]  /*60c0*/  UIMAD.WIDE.U32 UR4, UR4, UR5, URZ ;  /* 0x00000005040472a5 */ /* 0x000fe2000f8e003f */
[----:B-----5:R-:W-:Y:S01]  /*60d0*/  PRMT R0, RZ, 0x7610, R0 ;  /* 0x00007610ff007816 */ /* 0x020fe20000000000 */
[----:B------:R-:W-:Y:S02]  /*60e0*/  IMAD.MOV.U32 R58, RZ, RZ, -0x1 ;  /* 0xffffffffff3a7424 */ /* 0x000fe400078e00ff */
[----:B------:R-:W-:Y:S02]  /*60f0*/  IMAD.MOV.U32 R56, RZ, RZ, -0x1 ;  /* 0xffffffffff387424 */ /* 0x000fe400078e00ff */
[----:B0-----:R-:W-:-:S04]  /*6100*/  IMAD.WIDE.U32 R16, R3, UR4, R16 ;  /* 0x0000000403107c25 */ /* 0x001fc8000f8e0010 */
[----:B------:R-:W-:Y:S01]  /*6110*/  IMAD R3, R3, UR5, RZ ;  /* 0x0000000503037c24 */ /* 0x000fe2000f8e02ff */
[----:B------:R-:W-:Y:S02]  /*6120*/  ULDC.64 UR4, c[0x0][0x650] ;  /* 0x0001940000047ab9 */ /* 0x000fe40000000a00 */
[----:B------:R-:W-:Y:S01]  /*6130*/  ISETP.GE.U32.AND P0, PT, R16, UR4, PT ;  /* 0x0000000410007c0c */ /* 0x000fe2000bf06070 */
[----:B------:R-:W-:-:S05]  /*6140*/  IMAD.IADD R17, R17, 0x1, R3 ;  /* 0x0000000111117824 */ /* 0x000fca00078e0203 */
[----:B------:R-:W-:-:S13]  /*6150*/  ISETP.GE.U32.AND.EX P0, PT, R17, UR5, PT, P0 ;  /* 0x0000000511007c0c */ /* 0x000fda000bf06100 */
[----:B------:R-:W-:Y:S05]  /*6160*/  @P0 BRA `(.L_x_107) ;  /* 0x0000000400640947 */ /* 0x000fea0003800000 */
[----:B------:R-:W0:Y:S01]  /*6170*/  S2R R12, SR_CTAID.X ;  /* 0x00000000000c7919 */ /* 0x000e220000002500 */
[----:B---34-:R-:W2:Y:S01]  /*6180*/  LDC.64 R10, c[0x0][0x628] ;  /* 0x00018a00ff0a7b82 */ /* 0x018ea20000000a00 */
[----:B------:R-:W-:Y:S01]  /*6190*/  ULDC UR4, c[0x0][0x150] ;  /* 0x0000540000047ab9 */ /* 0x000fe20000000800 */
[----:B------:R-:W-:Y:S01]  /*61a0*/  IMAD.MOV.U32 R8, RZ, RZ, R16 ;  /* 0x000000ffff087224 */ /* 0x000fe200078e0010 */
[----:B------:R-:W3:Y:S01]  /*61b0*/  S2R R22, SR_CTAID.Y ;  /* 0x0000000000167919 */ /* 0x000ee20000002600 */
[----:B------:R-:W-:-:S04]  /*61c0*/  IMAD.MOV.U32 R9, RZ, RZ, R17 ;  /* 0x000000ffff097224 */ /* 0x000fc800078e0011 */
[----:B------:R-:W4:Y:S08]  /*61d0*/  LDC R21, c[0x0][0x144] ;  /* 0x00005100ff157b82 */ /* 0x000f300000000800 */
[----:B------:R-:W1:Y:S08]  /*61e0*/  LDC R0, c[0x0][0x630] ;  /* 0x00018c00ff007b82 */ /* 0x000e700000000800 */
[----:B------:R-:W1:Y:S01]  /*61f0*/  LDC.64 R14, c[0x0][0x620] ;  /* 0x00018800ff0e7b82 */ /* 0x000e620000000a00 */
[----:B--2---:R-:W-:-:S04]  /*6200*/  ISETP.NE.U32.AND P0, PT, R10, RZ, PT ;  /* 0x000000ff0a00720c */ /* 0x004fc80003f05070 */
[----:B------:R-:W-:Y:S02]  /*6210*/  ISETP.NE.AND.EX P0, PT, R11, RZ, PT, P0 ;  /* 0x000000ff0b00720c */ /* 0x000fe40003f05300 */
[----:B0-----:R-:W-:-:S05]  /*6220*/  I2FP.F32.U32 R3, R12 ;  /* 0x0000000c00037245 */ /* 0x001fca0000201000 */
[----:B------:R-:W-:-:S04]  /*6230*/  FMUL R3, R3, UR4 ;  /* 0x0000000403037c20 */ /* 0x000fc80008400000 */
[----:B------:R0:W2:Y:S02]  /*6240*/  F2I.U32.TRUNC.NTZ R20, R3 ;  /* 0x0000000300147305 */ /* 0x0000a4000020f000 */
[----:B---34-:R-:W-:Y:S05]  /*6250*/  @!P0 BRA `(.L_x_108) ;  /* 0x0000000000288947 */ /* 0x018fea0003800000 */
[----:B0-----:R-:W0:Y:S02]  /*6260*/  LDC R3, c[0x0][0x634] ;  /* 0x00018d00ff037b82 */ /* 0x001e240000000800 */
[----:B0-----:R-:W-:-:S05]  /*6270*/  IADD3 R3, P0, R16, R3, RZ ;  /* 0x0000000310037210 */ /* 0x001fca0007f1e0ff */
[----:B-1----:R-:W-:-:S04]  /*6280*/  IMAD.X R13, RZ, RZ, R17, P0 ;  /* 0x000000ffff0d7224 */ /* 0x002fc800000e0611 */
[----:B------:R-:W-:-:S04]  /*6290*/  IMAD.WIDE.U32 R4, R13, R10, RZ ;  /* 0x0000000a0d047225 */ /* 0x000fc800078e00ff */
[----:B------:R-:W-:-:S04]  /*62a0*/  IMAD.WIDE.U32 R6, P0, R3, R11, R4 ;  /* 0x0000000b03067225 */ /* 0x000fc80007800004 */
[----:B------:R-:W-:-:S04]  /*62b0*/  IMAD.WIDE.U32 R4, R3, R10, RZ ;  /* 0x0000000a03047225 */ /* 0x000fc800078e00ff */
[----:B------:R-:W-:Y:S01]  /*62c0*/  IMAD.X R9, RZ, RZ, RZ, P0 ;  /* 0x000000ffff097224 */ /* 0x000fe200000e06ff */
[----:B------:R-:W-:Y:S01]  /*62d0*/  IADD3 RZ, P0, R5, R6, RZ ;  /* 0x0000000605ff7210 */ /* 0x000fe20007f1e0ff */
[----:B------:R-:W-:-:S04]  /*62e0*/  IMAD.MOV.U32 R8, RZ, RZ, R7 ;  /* 0x000000ffff087224 */ /* 0x000fc800078e0007 */
[----:B------:R-:W-:-:S08]  /*62f0*/  IMAD.WIDE.U32.X R8, R13, R11, R8, P0 ;  /* 0x0000000b0d087225 */ /* 0x000fd000000e0408 */
.L_x_108:
[----:B------:R-:W3:Y:S01]  /*6300*/  LDC.64 R28, c[0x0][0x640] ;  /* 0x00019000ff1c7b82 */ /* 0x000ee20000000a00 */
[-CC-:B-1----:R-:W-:Y:S01]  /*6310*/  SHF.R.U64 R56, R8, R0.reuse, R9.reuse ;  /* 0x0000000008387219 */ /* 0x182fe20000001209 */
[----:B--2---:R-:W-:Y:S01]  /*6320*/  IMAD.MOV R20, RZ, RZ, -R20 ;  /* 0x000000ffff147224 */ /* 0x004fe200078e0a14 */
[----:B------:R-:W-:Y:S01]  /*6330*/  SHF.R.U32.HI R0, RZ, R0, R9 ;  /* 0x00000000ff007219 */ /* 0x000fe20000011609 */
[----:B------:R-:W-:Y:S01]  /*6340*/  ULDC UR4, c[0x0][0x154] ;  /* 0x0000550000047ab9 */ /* 0x000fe20000000800 */
[----:B0-----:R-:W-:Y:S01]  /*6350*/  IADD3 R3, P0, RZ, -R56, RZ ;  /* 0x80000038ff037210 */ /* 0x001fe20007f1e0ff */
[----:B------:R-:W-:Y:S02]  /*6360*/  IMAD R24, R21, R20, R12 ;  /* 0x0000001415187224 */ /* 0x000fe400078e020c */
[----:B------:R-:W0:Y:S01]  /*6370*/  LDC R6, c[0x0][0x618] ;  /* 0x00018600ff067b82 */ /* 0x000e220000000800 */
[----:B------:R-:W-:Y:S02]  /*6380*/  IMAD.MOV.U32 R7, RZ, RZ, 0x1 ;  /* 0x00000001ff077424 */ /* 0x000fe400078e00ff */
[----:B------:R-:W-:-:S04]  /*6390*/  IMAD.X R5, RZ, RZ, ~R0, P0 ;  /* 0x000000ffff057224 */ /* 0x000fc800000e0e00 */
[-C--:B------:R-:W-:Y:S01]  /*63a0*/  IMAD R0, R5, R14.reuse, RZ ;  /* 0x0000000e05007224 */ /* 0x080fe200078e02ff */
[----:B------:R-:W1:Y:S01]  /*63b0*/  LDC R8, c[0x0][0x608] ;  /* 0x00018200ff087b82 */ /* 0x000e620000000800 */
[----:B------:R-:W-:-:S04]  /*63c0*/  IMAD.WIDE.U32 R4, R3, R14, R16 ;  /* 0x0000000e03047225 */ /* 0x000fc800078e0010 */
[----:B------:R-:W-:Y:S01]  /*63d0*/  IMAD R3, R3, R15, R0 ;  /* 0x0000000f03037224 */ /* 0x000fe200078e0200 */
[----:B------:R-:W-:Y:S02]  /*63e0*/  I2FP.F32.U32 R0, R22 ;  /* 0x0000001600007245 */ /* 0x000fe40000201000 */
[----:B------:R-:W2:Y:S01]  /*63f0*/  LDC R26, c[0x0][0x658] ;  /* 0x00019600ff1a7b82 */ /* 0x000ea20000000800 */
[----:B------:R-:W-:Y:S01]  /*6400*/  IMAD.IADD R3, R5, 0x1, R3 ;  /* 0x0000000105037824 */ /* 0x000fe200078e0203 */
[----:B---3--:R-:W-:Y:S01]  /*6410*/  ISETP.NE.U32.AND P0, PT, R28, RZ, PT ;  /* 0x000000ff1c00720c */ /* 0x008fe20003f05070 */
[----:B------:R-:W-:Y:S01]  /*6420*/  FMUL R0, R0, UR4 ;  /* 0x0000000400007c20 */ /* 0x000fe20008400000 */
[----:B------:R-:W-:Y:S02]  /*6430*/  IMAD.MOV.U32 R5, RZ, RZ, -0x1 ;  /* 0xffffffffff057424 */ /* 0x000fe400078e00ff */
[----:B------:R-:W-:Y:S01]  /*6440*/  ISETP.NE.AND.EX P0, PT, R29, RZ, PT, P0 ;  /* 0x000000ff1d00720c */ /* 0x000fe20003f05300 */
[----:B------:R3:W4:Y:S01]  /*6450*/  F2I.U32.TRUNC.NTZ R13, R0 ;  /* 0x00000000000d7305 */ /* 0x000722000020f000 */
[----:B------:R-:W3:Y:S01]  /*6460*/  LDC R15, c[0x0][0x148] ;  /* 0x00005200ff0f7b82 */ /* 0x000ee20000000800 */
[----:B0-----:R-:W-:-:S02]  /*6470*/  SHF.R.U64 R12, R4, R6, R3 ;  /* 0x00000006040c7219 */ /* 0x001fc40000001203 */
[----:B------:R-:W-:-:S05]  /*6480*/  SHF.R.U32.HI R3, RZ, R6, R3 ;  /* 0x00000006ff037219 */ /* 0x000fca0000011603 */
[----:B------:R-:W0:Y:S01]  /*6490*/  LDC R20, c[0x0][0x600] ;  /* 0x00018000ff147b82 */ /* 0x000e220000000800 */
[-CC-:B-1----:R-:W-:Y:S02]  /*64a0*/  SHF.R.U64 R10, R12, R8.reuse, R3.reuse ;  /* 0x000000080c0a7219 */ /* 0x182fe40000001203 */
[----:B------:R-:W-:-:S05]  /*64b0*/  SHF.R.U32.HI R3, RZ, R8, R3 ;  /* 0x00000008ff037219 */ /* 0x000fca0000011603 */
[----:B------:R-:W1:Y:S01]  /*64c0*/  LDC R21, c[0x0][0x648] ;  /* 0x00019200ff157b82 */ /* 0x000e620000000800 */
[-C--:B--2---:R-:W-:Y:S02]  /*64d0*/  SHF.L.U32 R4, R5, R26.reuse, RZ ;  /* 0x0000001a05047219 */ /* 0x084fe400000006ff */
[-CC-:B------:R-:W-:Y:S02]  /*64e0*/  SHF.R.U64 R14, R10, R26.reuse, R3.reuse ;  /* 0x0000001a0a0e7219 */ /* 0x180fe40000001203 */
[----:B------:R-:W-:Y:S02]  /*64f0*/  SHF.R.U32.HI R5, RZ, R26, R3 ;  /* 0x0000001aff057219 */ /* 0x000fe40000011603 */
[----:B------:R-:W-:Y:S01]  /*6500*/  LOP3.LUT R57, RZ, R4, RZ, 0x33, !PT ;  /* 0x00000004ff397212 */ /* 0x000fe200078e33ff */
[----:B------:R-:W2:Y:S01]  /*6510*/  LDC R23, c[0x0][0x638] ;  /* 0x00018e00ff177b82 */ /* 0x000ea20000000800 */
[----:B------:R-:W-:Y:S01]  /*6520*/  SHF.L.U32 R26, R7, R26, RZ ;  /* 0x0000001a071a7219 */ /* 0x000fe200000006ff */
[----:B------:R-:W-:-:S06]  /*6530*/  IMAD.MOV.U32 R4, RZ, RZ, R14 ;  /* 0x000000ffff047224 */ /* 0x000fcc00078e000e */
[----:B------:R-:W0:Y:S01]  /*6540*/  LDC R25, c[0x0][0x610] ;  /* 0x00018400ff197b82 */ /* 0x000e220000000800 */
[----:B----4-:R-:W-:Y:S05]  /*6550*/  @!P0 BRA `(.L_x_109) ;  /* 0x0000000000288947 */ /* 0x010fea0003800000 */
[----:B------:R-:W4:Y:S02]  /*6560*/  LDC R3, c[0x0][0x64c] ;  /* 0x00019300ff037b82 */ /* 0x000f240000000800 */
[----:B----4-:R-:W-:-:S05]  /*6570*/  IADD3 R3, P0, R14, R3, RZ ;  /* 0x000000030e037210 */ /* 0x010fca0007f1e0ff */
        /* <DEDUP_REMOVED lines=8> */
.L_x_109:
[----:B------:R-:W-:Y:S01]  /*6600*/  ISETP.NE.AND P0, PT, R2, 0x1, PT ;  /* 0x000000010200780c */ /* 0x000fe20003f05270 */
[----:B------:R-:W-:Y:S01]  /*6610*/  IMAD.MOV R13, RZ, RZ, -R13 ;  /* 0x000000ffff0d7224 */ /* 0x000fe200078e0a0d */
[----:B-1-3--:R-:W-:Y:S01]  /*6620*/  SHF.R.U64 R0, R4, R21, R5 ;  /* 0x0000001504007219 */ /* 0x00afe20000001205 */
[----:B0-----:R-:W-:Y:S01]  /*6630*/  VIADD R5, R20, 0xffffffff ;  /* 0xffffffff14057836 */ /* 0x001fe20000000000 */
[----:B------:R-:W-:-:S03]  /*6640*/  LOP3.LUT R57, R10, R57, RZ, 0xc0, !PT ;  /* 0x000000390a397212 */ /* 0x000fc600078ec0ff */
[----:B------:R-:W-:Y:S01]  /*6650*/  IMAD.MOV R3, RZ, RZ, -R0 ;  /* 0x000000ffff037224 */ /* 0x000fe200078e0a00 */
[----:B------:R-:W-:Y:S01]  /*6660*/  LOP3.LUT R5, R12, R5, RZ, 0xc0, !PT ;  /* 0x000000050c057212 */ /* 0x000fe200078ec0ff */
[----:B------:R-:W-:Y:S02]  /*6670*/  IMAD R57, R26, R0, R57 ;  /* 0x000000001a397224 */ /* 0x000fe400078e0239 */
[----:B--2---:R-:W-:Y:S02]  /*6680*/  IMAD R0, R3, R23, R14 ;  /* 0x0000001703007224 */ /* 0x004fe400078e020e */
[----:B------:R-:W-:Y:S02]  /*6690*/  @P0 IMAD R24, R15, R13, R22 ;  /* 0x0000000d0f180224 */ /* 0x000fe400078e0216 */
[----:B------:R-:W-:Y:S02]  /*66a0*/  IMAD R4, R0, R20, R5 ;  /* 0x0000001400047224 */ /* 0x000fe400078e0205 */
[----:B------:R-:W-:-:S02]  /*66b0*/  IMAD R57, R57, R25, R24 ;  /* 0x0000001939397224 */ /* 0x000fc400078e0218 */
[----:B------:R-:W-:-:S03]  /*66c0*/  IMAD.MOV.U32 R3, RZ, RZ, 0x1 ;  /* 0x00000001ff037424 */ /* 0x000fc600078e00ff */
[----:B------:R-:W-:Y:S02]  /*66d0*/  SEL R58, R4, R57, !P0 ;  /* 0x00000039043a7207 */ /* 0x000fe40004000000 */
[----:B------:R-:W-:Y:S02]  /*66e0*/  PRMT R0, R3, 0x7610, R0 ;  /* 0x0000761003007816 */ /* 0x000fe40000000000 */
[----:B------:R-:W-:-:S07]  /*66f0*/  SEL R57, R57, R4, !P0 ;  /* 0x0000000439397207 */ /* 0x000fce0004000000 */
.L_x_107:
[----:B------:R-:W-:-:S13]  /*6700*/  LOP3.LUT P0, RZ, R0, 0xff, RZ, 0xc0, !PT ;  /* 0x000000ff00ff7812 */ /* 0x000fda000780c0ff */
[----:B------:R-:W-:Y:S05]  /*6710*/  @P0 BRA `(.L_x_110) ;  /* 0xffffffa800340947 */ /* 0x000fea000383ffff */
[----:B------:R-:W-:Y:S05]  /*6720*/  EXIT ;  /* 0x000000000000794d */ /* 0x000fea0003800000 */
.L_x_4:
[----:B0-----:R-:W-:Y:S01]  /*6730*/  ULDC.64 UR4, c[0x0][0x650] ;  /* 0x0001940000047ab9 */ /* 0x001fe20000000a00 */
        /* <DEDUP_REMOVED lines=25> */
.L_x_112:
[-CC-:B------:R-:W-:Y:S01]  /*68d0*/  SHF.R.U64 R29, R10, R14.reuse, R11.reuse ;  /* 0x0000000e0a1d7219 */ /* 0x180fe2000000120b */
[----:B------:R-:W0:Y:S01]  /*68e0*/  LDC.64 R22, c[0x0][0x640] ;  /* 0x00019000ff167b82 */ /* 0x000e220000000a00 */
[----:B------:R-:W-:Y:S01]  /*68f0*/  SHF.R.U32.HI R5, RZ, R14, R11 ;  /* 0x0000000eff057219 */ /* 0x000fe2000001160b */
[----:B------:R-:W-:Y:S01]  /*6900*/  ULDC UR4, c[0x0][0x150] ;  /* 0x0000540000047ab9 */ /* 0x000fe20000000800 */
[----:B------:R-:W-:Y:S02]  /*6910*/  IADD3 R9, P0, RZ, -R29, RZ ;  /* 0x8000001dff097210 */ /* 0x000fe40007f1e0ff */
[----:B------:R-:W-:-:S03]  /*6920*/  I2FP.F32.U32 R6, R4 ;  /* 0x0000000400067245 */ /* 0x000fc60000201000 */
[----:B------:R-:W1:Y:S01]  /*6930*/  LDC R12, c[0x0][0x618] ;  /* 0x00018600ff0c7b82 */ /* 0x000e620000000800 */
[----:B------:R-:W-:Y:S02]  /*6940*/  IMAD.X R5, RZ, RZ, ~R5, P0 ;  /* 0x000000ffff057224 */ /* 0x000fe400000e0e05 */
[----:B------:R-:W-:Y:S01]  /*6950*/  FMUL R11, R6, UR4 ;  /* 0x00000004060b7c20 */ /* 0x000fe20008400000 */
[----:B------:R-:W-:Y:S01]  /*6960*/  IMAD.WIDE.U32 R6, R9, R20, R16 ;  /* 0x0000001409067225 */ /* 0x000fe200078e0010 */
[----:B------:R-:W-:-:S03]  /*6970*/  ULDC UR4, c[0x0][0x154] ;  /* 0x0000550000047ab9 */ /* 0x000fc60000000800 */
[----:B------:R-:W-:Y:S01]  /*6980*/  IMAD R8, R5, R20, RZ ;  /* 0x0000001405087224 */ /* 0x000fe200078e02ff */
[----:B------:R-:W2:Y:S01]  /*6990*/  LDC R13, c[0x0][0x144] ;  /* 0x00005100ff0d7b82 */ /* 0x000ea20000000800 */
[----:B------:R-:W3:Y:S02]  /*69a0*/  F2I.U32.TRUNC.NTZ R11, R11 ;  /* 0x0000000b000b7305 */ /* 0x000ee4000020f000 */
[----:B------:R-:W-:Y:S02]  /*69b0*/  IMAD R5, R9, R21, R8 ;  /* 0x0000001509057224 */ /* 0x000fe400078e0208 */
[----:B------:R-:W-:Y:S02]  /*69c0*/  IMAD.MOV.U32 R8, RZ, RZ, -0x1 ;  /* 0xffffffffff087424 */ /* 0x000fe400078e00ff */
[----:B------:R-:W-:Y:S01]  /*69d0*/  IMAD.IADD R5, R7, 0x1, R5 ;  /* 0x0000000107057824 */ /* 0x000fe200078e0205 */
[----:B------:R-:W4:Y:S01]  /*69e0*/  LDC R20, c[0x0][0x608] ;  /* 0x00018200ff147b82 */ /* 0x000f220000000800 */
[----:B------:R-:W-:-:S02]  /*69f0*/  I2FP.F32.U32 R7, R3 ;  /* 0x0000000300077245 */ /* 0x000fc40000201000 */
[----:B0-----:R-:W-:-:S03]  /*6a00*/  ISETP.NE.U32.AND P0, PT, R22, RZ, PT ;  /* 0x000000ff1600720c */ /* 0x001fc60003f05070 */
[----:B------:R-:W-:Y:S01]  /*6a10*/  FMUL R7, R7, UR4 ;  /* 0x0000000407077c20 */ /* 0x000fe20008400000 */
[----:B------:R-:W-:Y:S01]  /*6a20*/  ISETP.NE.AND.EX P0, PT, R23, RZ, PT, P0 ;  /* 0x000000ff1700720c */ /* 0x000fe20003f05300 */
[----:B------:R-:W0:Y:S01]  /*6a30*/  LDC R9, c[0x0][0x658] ;  /* 0x00019600ff097b82 */ /* 0x000e220000000800 */
[-C--:B-1----:R-:W-:Y:S01]  /*6a40*/  SHF.R.U64 R10, R6, R12.reuse, R5 ;  /* 0x0000000c060a7219 */ /* 0x082fe20000001205 */
[----:B---3--:R-:W-:Y:S01]  /*6a50*/  IMAD.MOV R6, RZ, RZ, -R11 ;  /* 0x000000ffff067224 */ /* 0x008fe200078e0a0b */
[----:B------:R-:W-:Y:S02]  /*6a60*/  SHF.R.U32.HI R5, RZ, R12, R5 ;  /* 0x0000000cff057219 */ /* 0x000fe40000011605 */
[----:B------:R1:W3:Y:S03]  /*6a70*/  F2I.U32.TRUNC.NTZ R12, R7 ;  /* 0x00000007000c7305 */ /* 0x0002e6000020f000 */
[----:B------:R-:W1:Y:S01]  /*6a80*/  LDC R14, c[0x0][0x148] ;  /* 0x00005200ff0e7b82 */ /* 0x000e620000000800 */
[----:B--2---:R-:W-:-:S02]  /*6a90*/  IMAD R31, R13, R6, R4 ;  /* 0x000000060d1f7224 */ /* 0x004fc400078e0204 */
[----:B------:R-:W-:-:S05]  /*6aa0*/  IMAD.MOV.U32 R6, RZ, RZ, 0x1 ;  /* 0x00000001ff067424 */ /* 0x000fca00078e00ff */
[----:B------:R-:W2:Y:S01]  /*6ab0*/  LDC R21, c[0x0][0x600] ;  /* 0x00018000ff157b82 */ /* 0x000ea20000000800 */
[-CC-:B----4-:R-:W-:Y:S02]  /*6ac0*/  SHF.R.U64 R13, R10, R20.reuse, R5.reuse ;  /* 0x000000140a0d7219 */ /* 0x190fe40000001205 */
[----:B------:R-:W-:-:S05]  /*6ad0*/  SHF.R.U32.HI R4, RZ, R20, R5 ;  /* 0x00000014ff047219 */ /* 0x000fca0000011605 */
[----:B------:R-:W4:Y:S01]  /*6ae0*/  LDC R24, c[0x0][0x648] ;  /* 0x00019200ff187b82 */ /* 0x000f220000000800 */
[-CC-:B0-----:R-:W-:Y:S02]  /*6af0*/  SHF.R.U64 R15, R13, R9.reuse, R4.reuse ;  /* 0x000000090d0f7219 */ /* 0x181fe40000001204 */
[-C--:B------:R-:W-:Y:S02]  /*6b00*/  SHF.L.U32 R8, R8, R9.reuse, RZ ;  /* 0x0000000908087219 */ /* 0x080fe400000006ff */
[-C--:B------:R-:W-:Y:S01]  /*6b10*/  SHF.R.U32.HI R5, RZ, R9.reuse, R4 ;  /* 0x00000009ff057219 */ /* 0x080fe20000011604 */
[----:B------:R-:W-:Y:S01]  /*6b20*/  IMAD.MOV.U32 R4, RZ, RZ, R15 ;  /* 0x000000ffff047224 */ /* 0x000fe200078e000f */
[----:B------:R-:W-:Y:S01]  /*6b30*/  SHF.L.U32 R20, R6, R9, RZ ;  /* 0x0000000906147219 */ /* 0x000fe200000006ff */
[----:B------:R-:W0:Y:S01]  /*6b40*/  LDC R25, c[0x0][0x638] ;  /* 0x00018e00ff197b82 */ /* 0x000e220000000800 */
[----:B------:R-:W-:-:S07]  /*6b50*/  LOP3.LUT R26, RZ, R8, RZ, 0x33, !PT ;  /* 0x00000008ff1a7212 */ /* 0x000fce00078e33ff */
[----:B------:R-:W0:Y:S01]  /*6b60*/  LDC R27, c[0x0][0x610] ;  /* 0x00018400ff1b7b82 */ /* 0x000e220000000800 */
[----:B-1-3--:R-:W-:Y:S05]  /*6b70*/  @!P0 BRA `(.L_x_113) ;  /* 0x0000000000288947 */ /* 0x00afea0003800000 */
[----:B------:R-:W1:Y:S02]  /*6b80*/  LDC R4, c[0x0][0x64c] ;  /* 0x00019300ff047b82 */ /* 0x000e640000000800 */
[----:B-1----:R-:W-:-:S05]  /*6b90*/  IADD3 R9, P0, R15, R4, RZ ;  /* 0x000000040f097210 */ /* 0x002fca0007f1e0ff */
        /* <DEDUP_REMOVED lines=8> */
.L_x_113:
[----:B------:R-:W-:Y:S01]  /*6c20*/  ISETP.NE.AND P0, PT, R2, 0x1, PT ;  /* 0x000000010200780c */ /* 0x000fe20003f05270 */
[----:B--2---:R-:W-:Y:S01]  /*6c30*/  VIADD R7, R21, 0xffffffff ;  /* 0xffffffff15077836 */ /* 0x004fe20000000000 */
[----:B----4-:R-:W-:Y:S01]  /*6c40*/  SHF.R.U64 R5, R4, R24, R5 ;  /* 0x0000001804057219 */ /* 0x010fe20000001205 */
[----:B------:R-:W-:Y:S01]  /*6c50*/  IMAD.MOV R12, RZ, RZ, -R12 ;  /* 0x000000ffff0c7224 */ /* 0x000fe200078e0a0c */
[----:B------:R-:W-:Y:S02]  /*6c60*/  LOP3.LUT R4, R13, R26, RZ, 0xc0, !PT ;  /* 0x0000001a0d047212 */ /* 0x000fe400078ec0ff */
[----:B------:R-:W-:Y:S01]  /*6c70*/  LOP3.LUT R10, R10, R7, RZ, 0xc0, !PT ;  /* 0x000000070a0a7212 */ /* 0x000fe200078ec0ff */
[----:B------:R-:W-:Y:S02]  /*6c80*/  IMAD.MOV R6, RZ, RZ, -R5 ;  /* 0x000000ffff067224 */ /* 0x000fe400078e0a05 */
[----:B------:R-:W-:-:S04]  /*6c90*/  IMAD R4, R20, R5, R4 ;  /* 0x0000000514047224 */ /* 0x000fc800078e0204 */
[----:B------:R-:W-:Y:S02]  /*6ca0*/  @P0 IMAD R31, R14, R12, R3 ;  /* 0x0000000c0e1f0224 */ /* 0x000fe400078e0203 */
[----:B0-----:R-:W-:Y:S02]  /*6cb0*/  IMAD R3, R6, R25, R15 ;  /* 0x0000001906037224 */ /* 0x001fe400078e020f */
[----:B------:R-:W-:Y:S02]  /*6cc0*/  IMAD R31, R4, R27, R31 ;  /* 0x0000001b041f7224 */ /* 0x000fe400078e021f */
[----:B------:R-:W-:Y:S02]  /*6cd0*/  IMAD R4, R3, R21, R10 ;  /* 0x0000001503047224 */ /* 0x000fe400078e020a */
[----:B------:R-:W-:-:S03]  /*6ce0*/  IMAD.MOV.U32 R6, RZ, RZ, 0x1 ;  /* 0x00000001ff067424 */ /* 0x000fc600078e00ff */
[----:B------:R-:W-:Y:S02]  /*6cf0*/  SEL R30, R4, R31, !P0 ;  /* 0x0000001f041e7207 */ /* 0x000fe40004000000 */
[----:B------:R-:W-:-:S07]  /*6d00*/  SEL R31, R31, R4, !P0 ;  /* 0x000000041f1f7207 */ /* 0x000fce0004000000 */
.L_x_111:
[----:B------:R-:W-:-:S08]  /*6d10*/  NOP ;  /* 0x0000000000007918 */ /* 0x000fd00000000000 */
[----:B------:R-:W0:-:S00]  /*6d20*/  USETMAXREG.DEALLOC.CTAPOOL 0x28 ;  /* 0x00000028000079c8 */ /* 0x000e0000080e0500 */
[----:B0-----:R-:W-:-:S13]  /*6d30*/  ISETP.NE.AND P0, PT, R0, RZ, PT ;  /* 0x000000ff0000720c */ /* 0x001fda0003f05270 */
[----:B------:R-:W-:Y:S05]  /*6d40*/  @P0 EXIT ;  /* 0x000000000000094d */ /* 0x000fea0003800000 */
[----:B------:R-:W-:Y:S01]  /*6d50*/  LOP3.LUT P0, RZ, R6, 0xff, RZ, 0xc0, !PT ;  /* 0x000000ff06ff7812 */ /* 0x000fe2000780c0ff */
[----:B------:R-:W-:Y:S02]  /*6d60*/  IMAD.MOV.U32 R27, RZ, RZ, 0x1 ;  /* 0x00000001ff1b7424 */ /* 0x000fe400078e00ff */
[----:B------:R-:W-:-:S10]  /*6d70*/  IMAD.MOV.U32 R28, RZ, RZ, RZ ;  /* 0x000000ffff1c7224 */ /* 0x000fd400078e00ff */
[----:B------:R-:W-:Y:S05]  /*6d80*/  @!P0 BRA `(.L_x_114) ;  /* 0x0000000c00e08947 */ /* 0x000fea0003800000 */
[----:B------:R-:W0:Y:S01]  /*6d90*/  LDC R0, c[0x0][0x28c] ;  /* 0x0000a300ff007b82 */ /* 0x000e220000000800 */
[----:B------:R-:W-:Y:S01]  /*6da0*/  ULDC UR41, c[0x0][0x658] ;  /* 0x0001960000297ab9 */ /* 0x000fe20000000800 */
[----:B------:R-:W-:Y:S01]  /*6db0*/  UMOV UR5, 0xffffffff ;  /* 0xffffffff00057882 */ /* 0x000fe20000000000 */
[----:B------:R-:W-:Y:S01]  /*6dc0*/  ULDC UR4, c[0x0][0xc] ;  /* 0x0000030000047ab9 */ /* 0x000fe20000000800 */
[----:B------:R-:W-:Y:S01]  /*6dd0*/  USHF.L.U32 UR42, UR5, UR41, URZ ;  /* 0x00000029052a7299 */ /* 0x000fe2000800063f */
[C---:B------:R-:W-:Y:S01]  /*6de0*/  LOP3.LUT P1, RZ, R18.reuse, 0x7f, RZ, 0xc0, !PT ;  /* 0x0000007f12ff7812 */ /* 0x040fe2000782c0ff */
[----:B------:R-:W-:Y:S01]  /*6df0*/  UMOV UR6, 0x1 ;  /* 0x0000000100067882 */ /* 0x000fe20000000000 */
[----:B------:R-:W-:Y:S01]  /*6e00*/  LOP3.LUT P0, RZ, R18, 0x1f, RZ, 0xc0, !PT ;  /* 0x0000001f12ff7812 */ /* 0x000fe2000780c0ff */
[----:B------:R-:W-:Y:S01]  /*6e10*/  ULDC UR5, c[0x0][0x10] ;  /* 0x0000040000057ab9 */ /* 0x000fe20000000800 */
[----:B------:R-:W-:Y:S01]  /*6e20*/  USHF.L.U32 UR41, UR6, UR41, URZ ;  /* 0x0000002906297299 */ /* 0x000fe2000800063f */
[----:B------:R-:W-:Y:S01]  /*6e30*/  BSSY B7, `(.L_x_114) ;  /* 0x00000ed000077945 */ /* 0x000fe20003800000 */
[----:B------:R-:W-:Y:S01]  /*6e40*/  UIMAD.WIDE.U32 UR4, UR4, UR5, URZ ;  /* 0x00000005040472a5 */ /* 0x000fe2000f8e003f */
[----:B------:R-:W-:Y:S01]  /*6e50*/  PLOP3.LUT P0, PT, P0, P1, PT, 0x8a, 0x0 ;  /* 0x000000000000781c */ /* 0x000fe20000703172 */
[----:B------:R-:W-:Y:S01]  /*6e60*/  ULDC UR6, c[0x0][0x14] ;  /* 0x0000050000067ab9 */ /* 0x000fe20000000800 */
[----:B------:R-:W-:Y:S01]  /*6e70*/  P2R R4, PR, RZ, 0x2 ;  /* 0x00000002ff047803 */ /* 0x000fe20000000000 */
[----:B------:R-:W-:Y:S01]  /*6e80*/  UIMAD.WIDE.U32 UR38, UR4, UR6, URZ ;  /* 0x00000006042672a5 */ /* 0x000fe2000f8e003f */
[----:B------:R-:W-:Y:S01]  /*6e90*/  IMAD.MOV.U32 R24, RZ, RZ, 0x1 ;  /* 0x00000001ff187424 */ /* 0x000fe200078e00ff */
[----:B------:R-:W-:Y:S01]  /*6ea0*/  UIMAD UR43, UR5, UR6, URZ ;  /* 0x00000006052b72a4 */ /* 0x000fe2000f8e023f */
[----:B------:R-:W-:Y:S01]  /*6eb0*/  LOP3.LUT R26, R19, 0x2, RZ, 0xfc, !PT ;  /* 0x00000002131a7812 */ /* 0x000fe200078efcff */
[----:B------:R-:W-:Y:S01]  /*6ec0*/  IMAD.MOV.U32 R27, RZ, RZ, 0x1 ;  /* 0x00000001ff1b7424 */ /* 0x000fe200078e00ff */
[----:B------:R-:W-:Y:S01]  /*6ed0*/  P2R R32, PR, RZ, 0x1 ;  /* 0x00000001ff207803 */ /* 0x000fe20000000000 */
[----:B------:R-:W-:Y:S01]  /*6ee0*/  IMAD.MOV.U32 R28, RZ, RZ, RZ ;  /* 0x000000ffff1c7224 */ /* 0x000fe200078e00ff */
[----:B------:R-:W-:Y:S01]  /*6ef0*/  ULDC UR40, c[0x0][0x600] ;  /* 0x0001800000287ab9 */ /* 0x000fe20000000800 */
[----:B------:R-:W-:Y:S01]  /*6f00*/  ULOP3.LUT UR42, URZ, UR42, URZ, 0x33, !UPT ;  /* 0x0000002a3f2a7292 */ /* 0x000fe2000f8e333f */
[----:B0-----:R-:W-:Y:S01]  /*6f10*/  VIADD R0, R0, 0x7f ;  /* 0x0000007f00007836 */ /* 0x001fe20000000000 */
[----:B------:R-:W-:-:S02]  /*6f20*/  UIADD3 UR40, UR40, -0x1, URZ ;  /* 0xffffffff28287890 */ /* 0x000fc4000fffe03f */
[----:B------:R-:W-:Y:S02]  /*6f30*/  UIADD3 UR43, UR39, UR43, URZ ;  /* 0x0000002b272b7290 */ /* 0x000fe4000fffe03f */
[----:B------:R-:W-:Y:S01]  /*6f40*/  SHF.R.S32.HI R3, RZ, 0x1f, R0 ;  /* 0x0000001fff037819 */ /* 0x000fe20000011400 */
[----:B------:R-:W-:-:S03]  /*6f50*/  ULDC.64 UR36, c[0x0][0x198] ;  /* 0x0000660000247ab9 */ /* 0x000fc60000000a00 */
[----:B------:R-:W-:-:S04]  /*6f60*/  LEA.HI R3, R3, R0, RZ, 0x7 ;  /* 0x0000000003037211 */ /* 0x000fc800078f38ff */
[----:B------:R-:W-:-:S05]  /*6f70*/  SHF.R.S32.HI R25, RZ, 0x7, R3 ;  /* 0x00000007ff197819 */ /* 0x000fca0000011403 */
[----:B------:R-:W-:-:S07]  /*6f80*/  VIADD R23, R25, 0x1 ;  /* 0x0000000119177836 */ /* 0x000fce0000000000 */
.L_x_128:
[----:B------:R-:W-:-:S03]  /*6f90*/  UMOV UR4, 0xffffffff ;  /* 0xffffffff00047882 */ /* 0x000fc60000000000 */
[----:B------:R-:W-:Y:S05]  /*6fa0*/  BRA.DIV UR4, `(.L_x_115) ;  /* 0x0000001604247947 */ /* 0x000fea000b800000 */
[----:B------:R-:W-:-:S13]  /*6fb0*/  ELECT P6, URZ, PT ;  /* 0x00000000003f782f */ /* 0x000fda00038c0000 */
.L_x_146:
[----:B------:R-:W-:Y:S04]  /*6fc0*/  BSSY B6, `(.L_x_116) ;  /* 0x0000062000067945 */ /* 0x000fe80003800000 */
[----:B------:R-:W-:Y:S05]  /*6fd0*/  @!P6 BRA `(.L_x_117) ;  /* 0x000000040080e947 */ /* 0x000fea0003800000 */
[----:B------:R-:W0:Y:S01]  /*6fe0*/  S2R R3, SR_CgaCtaId ;  /* 0x0000000000037919 */ /* 0x000e220000008800 */
[----:B------:R-:W-:-:S04]  /*6ff0*/  MOV R22, 0x400 ;  /* 0x0000040000167802 */ /* 0x000fc80000000f00 */
[----:B0-----:R-:W-:-:S05]  /*7000*/  LEA R22, R3, R22, 0x18 ;  /* 0x0000001603167211 */ /* 0x001fca00078ec0ff */
[----:B------:R-:W-:-:S05]  /*7010*/  VIADD R0, R22, 0x800 ;  /* 0x0000080016007836 */ /* 0x000fca0000000000 */
[----:B------:R-:W-:-:S13]  /*7020*/  LOP3.LUT P0, RZ, R0, 0x3ff, RZ, 0xc0, !PT ;  /* 0x000003ff00ff7812 */ /* 0x000fda000780c0ff */
[----:B------:R-:W-:Y:S05]  /*7030*/  @!P0 BRA `(.L_x_118) ;  /* 0x0000000000408947 */ /* 0x000fea0003800000 */
[----:B------:R-:W-:Y:S01]  /*7040*/  MOV R14, 0x0 ;  /* 0x00000000000e7802 */ /* 0x000fe20000000f00 */
[----:B------:R-:W-:Y:S01]  /*7050*/  ULDC.64 UR4, c[0x4][0x70] ;  /* 0x01001c0000047ab9 */ /* 0x000fe20000000a00 */
[----:B------:R-:W-:Y:S01]  /*7060*/  ULDC.64 UR6, c[0x4][0x8] ;  /* 0x0100020000067ab9 */ /* 0x000fe20000000a00 */
[----:B------:R-:W-:Y:S02]  /*7070*/  IMAD.U32 R4, RZ, RZ, UR4 ;  /* 0x00000004ff047e24 */ /* 0x000fe4000f8e00ff */
[----:B------:R-:W-:Y:S01]  /*7080*/  IMAD.U32 R5, RZ, RZ, UR5 ;  /* 0x00000005ff057e24 */ /* 0x000fe2000f8e00ff */
[----:B------:R-:W0:Y:S01]  /*7090*/  LDC.64 R14, c[0x4][R14] ;  /* 0x010000000e0e7b82 */ /* 0x000e220000000a00 */
[----:B------:R-:W-:Y:S01]  /*70a0*/  ULDC.64 UR4, c[0x4][0x78] ;  /* 0x01001e0000047ab9 */ /* 0x000fe20000000a00 */
[----:B------:R-:W-:Y:S02]  /*70b0*/  IMAD.U32 R10, RZ, RZ, UR6 ;  /* 0x00000006ff0a7e24 */ /* 0x000fe4000f8e00ff */
[----:B------:R-:W-:-:S02]  /*70c0*/  IMAD.U32 R6, RZ, RZ, UR4 ;  /* 0x00000004ff067e24 */ /* 0x000fc4000f8e00ff */
[----:B------:R-:W-:Y:S02]  /*70d0*/  IMAD.U32 R7, RZ, RZ, UR5 ;  /* 0x00000005ff077e24 */ /* 0x000fe4000f8e00ff */
[----:B------:R-:W-:Y:S02]  /*70e0*/  IMAD.U32 R11, RZ, RZ, UR7 ;  /* 0x00000007ff0b7e24 */ /* 0x000fe4000f8e00ff */
[----:B------:R-:W-:Y:S02]  /*70f0*/  IMAD.MOV.U32 R8, RZ, RZ, 0x70 ;  /* 0x00000070ff087424 */ /* 0x000fe400078e00ff */
[----:B------:R-:W-:Y:S02]  /*7100*/  IMAD.MOV.U32 R12, RZ, RZ, 0x1 ;  /* 0x00000001ff0c7424 */ /* 0x000fe400078e00ff */
[----:B------:R-:W-:-:S07]  /*7110*/  IMAD.MOV.U32 R13, RZ, RZ, RZ ;  /* 0x000000ffff0d7224 */ /* 0x000fce00078e00ff */
[----:B------:R-:W-:-:S07]  /*7120*/  LEPC R20, `(.L_x_118) ;  /* 0x000000001014794e */ /* 0x000fce0000000000 */
[----:B0-----:R-:W-:Y:S05]  /*7130*/  CALL.ABS.NOINC R14 ;  /* 0x000000000e007343 */ /* 0x001fea0003c00000 */
.L_x_118:
        /* <DEDUP_REMOVED lines=19> */
.L_x_119:
[----:B------:R-:W0:Y:S02]  /*7270*/  LDC R0, c[0x0][0x28c] ;  /* 0x0000a300ff007b82 */ /* 0x000e240000000800 */
[----:B0-----:R-:W-:-:S13]  /*7280*/  ISETP.GE.AND P0, PT, R0, 0x1, PT ;  /* 0x000000010000780c */ /* 0x001fda0003f06270 */
[----:B------:R-:W-:Y:S05]  /*7290*/  @!P0 BRA `(.L_x_117) ;  /* 0x0000000000d08947 */ /* 0x000fea0003800000 */
[----:B------:R-:W-:Y:S02]  /*72a0*/  IMAD.SHL.U32 R30, R30, 0x40, RZ ;  /* 0x000000401e1e7824 */ /* 0x000fe400078e00ff */
[----:B------:R-:W-:Y:S02]  /*72b0*/  IMAD.SHL.U32 R31, R31, 0x80, RZ ;  /* 0x000000801f1f7824 */ /* 0x000fe400078e00ff */
[----:B------:R-:W-:Y:S02]  /*72c0*/  IMAD.MOV.U32 R8, RZ, RZ, RZ ;  /* 0x000000ffff087224 */ /* 0x000fe400078e00ff */
[----:B------:R-:W-:Y:S02]  /*72d0*/  IMAD.MOV.U32 R0, RZ, RZ, R23 ;  /* 0x000000ffff007224 */ /* 0x000fe400078e0017 */
[----:B------:R-:W-:Y:S02]  /*72e0*/  IMAD.MOV.U32 R3, RZ, RZ, R27 ;  /* 0x000000ffff037224 */ /* 0x000fe400078e001b */
[----:B------:R-:W-:-:S07]  /*72f0*/  IMAD.MOV.U32 R5, RZ, RZ, R28 ;  /* 0x000000ffff057224 */ /* 0x000fce00078e001c */
.L_x_123:
[----:B------:R-:W-:Y:S01]  /*7300*/  IMAD R7, R5, 0x8, R22 ;  /* 0x0000000805077824 */ /* 0x000fe200078e0216 */
[----:B------:R-:W-:Y:S02]  /*7310*/  SHF.L.U32 R4, R3, 0x1f, RZ ;  /* 0x0000001f03047819 */ /* 0x000fe400000006ff */
[----:B------:R-:W-:Y:S02]  /*7320*/  LOP3.LUT P1, RZ, R18, 0x7f, RZ, 0xc0, !PT ;  /* 0x0000007f12ff7812 */ /* 0x000fe4000782c0ff */
[----:B------:R-:W0:Y:S11]  /*7330*/  SYNCS.PHASECHK.TRANS64.TRYWAIT P0, [R7+URZ+0x48], R4 ;  /* 0x00004804070075a7 */ /* 0x000e36000800017f */
[----:B------:R-:W1:Y:S01]  /*7340*/  @!P1 LDC R6, c[0x0][0x500] ;  /* 0x00014000ff069b82 */ /* 0x000e620000000800 */
[----:B0-----:R-:W-:Y:S05]  /*7350*/  @!P0 BRA `(.L_x_120) ;  /* 0x0000001000588947 */ /* 0x001fea0003800000 */
.L_x_147:
[----:B------:R-:W-:Y:S02]  /*7360*/  LOP3.LUT P0, RZ, R18, 0x7f, RZ, 0xc0, !PT ;  /* 0x0000007f12ff7812 */ /* 0x000fe4000780c0ff */
[----:B0-----:R-:W-:-:S11]  /*7370*/  PRMT R4, R26, 0x9910, RZ ;  /* 0x000099101a047816 */ /* 0x001fd600000000ff */
[----:B-1----:R0:W-:Y:S01]  /*7380*/  @!P0 SYNCS.ARRIVE.TRANS64 RZ, [R7+URZ], R6 ;  /* 0x0000000607ff89a7 */ /* 0x0021e2000800003f */
[----:B------:R-:W-:-:S13]  /*7390*/  ISETP.NE.AND P0, PT, R4, 0x2, PT ;  /* 0x000000020400780c */ /* 0x000fda0003f05270 */
[----:B0-----:R-:W-:Y:S05]  /*73a0*/  @P0 BRA `(.L_x_121) ;  /* 0x0000000000040947 */ /* 0x001fea0003800000 */
[----:B------:R-:W-:Y:S01]  /*73b0*/  BPT.TRAP 0x1 ;  /* 0x000000040000795c */ /* 0x000fe20000300000 */
.L_x_121:
[----:B------:R-:W-:-:S13]  /*73c0*/  ISETP.NE.AND P0, PT, R32, RZ, PT ;  /* 0x000000ff2000720c */ /* 0x000fda0003f05270 */
[----:B------:R-:W-:Y:S05]  /*73d0*/  @P0 BRA `(.L_x_122) ;  /* 0x0000000000040947 */ /* 0x000fea0003800000 */
[----:B------:R-:W-:Y:S01]  /*73e0*/  BPT.TRAP 0x1 ;  /* 0x000000040000795c */ /* 0x000fe20000300000 */
.L_x_122:
[--C-:B------:R-:W-:Y:S01]  /*73f0*/  IMAD R4, R5, 0x4000, R22.reuse ;  /* 0x0000400005047824 */ /* 0x100fe200078e0216 */
[----:B------:R-:W-:Y:S01]  /*7400*/  R2UR UR17, R7 ;  /* 0x00000000071172ca */ /* 0x000fe200000e0000 */
[----:B------:R-:W-:Y:S01]  /*7410*/  IMAD R6, R5, 0x2000, R22 ;  /* 0x0000200005067824 */ /* 0x000fe200078e0216 */
[----:B------:R-:W-:Y:S01]  /*7420*/  R2UR UR19, R8 ;  /* 0x00000000081372ca */ /* 0x000fe200000e0000 */
[----:B------:R-:W-:Y:S01]  /*7430*/  VIADD R0, R0, 0xffffffff ;  /* 0xffffffff00007836 */ /* 0x000fe20000000000 */
[----:B------:R-:W-:Y:S01]  /*7440*/  R2UR UR16, R4 ;  /* 0x00000000041072ca */ /* 0x000fe200000e0000 */
[----:B------:R-:W-:Y:S01]  /*7450*/  UIADD3 UR4, UP0, UR36, 0xf0, URZ ;  /* 0x000000f024047890 */ /* 0x000fe2000ff1e03f */
[----:B------:R-:W-:Y:S01]  /*7460*/  R2UR UR8, R6 ;  /* 0x00000000060872ca */ /* 0x000fe200000e0000 */
[----:B------:R-:W-:Y:S01]  /*7470*/  UIADD3 UR14, UP1, UR36, 0x1f0, URZ ;  /* 0x000001f0240e7890 */ /* 0x000fe2000ff3e03f */
[----:B------:R-:W-:Y:S01]  /*7480*/  R2UR UR20, R29 ;  /* 0x000000001d1472ca */ /* 0x000fe200000e0000 */
[----:B------:R-:W-:Y:S01]  /*7490*/  UIADD3.X UR5, URZ, UR37, URZ, UP0, !UPT ;  /* 0x000000253f057290 */ /* 0x000fe200087fe43f */
[----:B------:R-:W-:Y:S01]  /*74a0*/  R2UR UR18, R31 ;  /* 0x000000001f1272ca */ /* 0x000fe200000e0000 */
[----:B------:R-:W-:Y:S01]  /*74b0*/  VIADD R5, R5, 0x1 ;  /* 0x0000000105057836 */ /* 0x000fe20000000000 */
[----:B------:R-:W-:Y:S01]  /*74c0*/  R2UR UR11, R30 ;  /* 0x000000001e0b72ca */ /* 0x000fe200000e0000 */
[----:B------:R-:W-:Y:S01]  /*74d0*/  UIADD3.X UR15, URZ, UR37, URZ, UP1, !UPT ;  /* 0x000000253f0f7290 */ /* 0x000fe20008ffe43f */
[----:B------:R-:W-:Y:S01]  /*74e0*/  ISETP.GT.AND P1, PT, R0, 0x1, PT ;  /* 0x000000010000780c */ /* 0x000fe20003f24270 */
[----:B------:R-:W-:Y:S01]  /*74f0*/  UMOV UR6, 0x0 ;  /* 0x0000000000067882 */ /* 0x000fe20000000000 */
[----:B------:R-:W-:Y:S01]  /*7500*/  ISETP.NE.AND P0, PT, R5, 0x9, PT ;  /* 0x000000090500780c */ /* 0x000fe20003f05270 */
[----:B------:R-:W-:Y:S01]  /*7510*/  UIADD3 UR16, UR16, 0x800, URZ ;  /* 0x0000080010107890 */ /* 0x000fe2000fffe03f */
[----:B------:R-:W-:Y:S01]  /*7520*/  VIADD R8, R8, 0x80 ;  /* 0x0000008008087836 */ /* 0x000fe20000000000 */
[----:B------:R-:W-:Y:S01]  /*7530*/  UIADD3 UR8, UR8, 0x24800, URZ ;  /* 0x0002480008087890 */ /* 0x000fe2000fffe03f */
[----:B------:R-:W-:Y:S01]  /*7540*/  SEL R4, RZ, 0x1, P0 ;  /* 0x00000001ff047807 */ /* 0x000fe20000000000 */
[----:B------:R-:W-:Y:S01]  /*7550*/  UMOV UR7, 0x10000000 ;  /* 0x1000000000077882 */ /* 0x000fe20000000000 */
[----:B------:R-:W-:Y:S01]  /*7560*/  UMOV UR9, UR17 ;  /* 0x0000001100097c82 */ /* 0x000fe20008000000 */
[----:B------:R-:W-:Y:S01]  /*7570*/  UMOV UR10, UR19 ;  /* 0x00000013000a7c82 */ /* 0x000fe20008000000 */
[----:B------:R-:W-:Y:S01]  /*7580*/  UMOV UR12, UR20 ;  /* 0x00000014000c7c82 */ /* 0x000fe20008000000 */
[----:B------:R-:W-:Y:S01]  /*7590*/  LOP3.LUT R3, R3, R4, RZ, 0x3c, !PT ;  /* 0x0000000403037212 */ /* 0x000fe200078e3cff */
[----:B------:R0:W-:Y:S01]  /*75a0*/  UTMALDG.3D [UR16], [UR4], desc[UR6] ;  /* 0x00000610040075b4 */ /* 0x0001e20008011000 */
[----:B------:R-:W-:Y:S01]  /*75b0*/  SEL R5, R5, RZ, P0 ;  /* 0x000000ff05057207 */ /* 0x000fe20000000000 */
[----:B------:R0:W-:Y:S02]  /*75c0*/  UTMALDG.3D [UR8], [UR14], desc[UR6] ;  /* 0x000006080e0075b4 */ /* 0x0001e40008011000 */
[----:B0-----:R-:W-:Y:S05]  /*75d0*/  @P1 BRA `(.L_x_123) ;  /* 0xfffffffc00481947 */ /* 0x001fea000383ffff */
.L_x_117:
[----:B------:R-:W-:Y:S05]  /*75e0*/  BSYNC B6 ;  /* 0x0000000000067941 */ /* 0x000fea0003800000 */
.L_x_116:
[----:B------:R-:W-:Y:S01]  /*75f0*/  LOP3.LUT P1, RZ, R24, 0xff, RZ, 0xc0, !PT ;  /* 0x000000ff18ff7812 */ /* 0x000fe2000782c0ff */
[----:B------:R-:W-:Y:S01]  /*7600*/  IMAD.IADD R3, R25, 0x1, R28 ;  /* 0x0000000119037824 */ /* 0x000fe200078e021c */
[----:B------:R-:W-:Y:S01]  /*7610*/  IADD3 R16, P2, R16, UR38, RZ ;  /* 0x0000002610107c10 */ /* 0x000fe2000ff5e0ff */
[----:B------:R-:W-:Y:S01]  /*7620*/  ULDC.64 UR4, c[0x0][0x650] ;  /* 0x0001940000047ab9 */ /* 0x000fe20000000a00 */
[----:B------:R-:W-:Y:S01]  /*7630*/  BSSY B0, `(.L_x_124) ;  /* 0x000006a000007945 */ /* 0x000fe20003800000 */
[----:B------:R-:W-:Y:S01]  /*7640*/  IMAD.MOV.U32 R31, RZ, RZ, -0x1 ;  /* 0xffffffffff1f7424 */ /* 0x000fe200078e00ff */
[----:B------:R-:W-:Y:S01]  /*7650*/  ISETP.GT.U32.AND P0, PT, R3, 0x8, PT ;  /* 0x000000080300780c */ /* 0x000fe20003f04070 */
[----:B------:R-:W-:Y:S01]  /*7660*/  IMAD.MOV.U32 R30, RZ, RZ, -0x1 ;  /* 0xffffffffff1e7424 */ /* 0x000fe200078e00ff */
[----:B------:R-:W-:Y:S01]  /*7670*/  IADD3.X R17, R17, UR43, RZ, P2, !PT ;  /* 0x0000002b11117c10 */ /* 0x000fe200097fe4ff */
[----:B------:R-:W-:Y:S01]  /*7680*/  IMAD.MOV.U32 R29, RZ, RZ, -0x1 ;  /* 0xffffffffff1d7424 */ /* 0x000fe200078e00ff */
[----:B------:R-:W-:-:S02]  /*7690*/  ISETP.LT.U32.AND P0, PT, R25, 0x9, P0 ;  /* 0x000000091900780c */ /* 0x000fc40000701070 */
[----:B------:R-:W-:Y:S01]  /*76a0*/  PRMT R24, RZ, 0x7610, R24 ;  /* 0x00007610ff187816 */ /* 0x000fe20000000018 */
[----:B------:R-:W0:Y:S01]  /*76b0*/  @P1 S2R R5, SR_CgaCtaId ;  /* 0x0000000000051919 */ /* 0x000e220000008800 */
[----:B------:R-:W-:-:S04]  /*76c0*/  @P1 MOV R0, 0x400 ;  /* 0x0000040000001802 */ /* 0x000fc80000000f00 */
[----:B0-----:R-:W-:Y:S01]  /*76d0*/  @P1 LEA R0, R5, R0, 0x18 ;  /* 0x0000000005001211 */ /* 0x001fe200078ec0ff */
[----:B------:R-:W-:-:S03]  /*76e0*/  IMAD.WIDE.U32 R4, R3, 0x38e38e39, RZ ;  /* 0x38e38e3903047825 */ /* 0x000fc600078e00ff */
[----:B------:R0:W-:Y:S01]  /*76f0*/  @P1 SYNCS.ARRIVE.TRANS64.A1T0 RZ, [R0+URZ+0xa8], RZ ;  /* 0x0000a8ff00ff19a7 */ /* 0x0001e2000810003f */
[----:B------:R-:W-:Y:S02]  /*7700*/  ISETP.GE.U32.AND P1, PT, R25, 0x9, PT ;  /* 0x000000091900780c */ /* 0x000fe40003f26070 */
[----:B------:R-:W-:Y:S02]  /*7710*/  SHF.R.U32.HI R4, RZ, 0x1, R5 ;  /* 0x00000001ff047819 */ /* 0x000fe40000011605 */
[----:B0-----:R-:W-:-:S03]  /*7720*/  SEL R0, RZ, 0x1, !P0 ;  /* 0x00000001ff007807 */ /* 0x001fc60004000000 */
[----:B------:R-:W-:Y:S01]  /*7730*/  IMAD R28, R4, -0x9, R3 ;  /* 0xfffffff7041c7824 */ /* 0x000fe200078e0203 */
[----:B------:R-:W-:Y:S02]  /*7740*/  ISETP.GE.U32.AND P0, PT, R16, UR4, PT ;  /* 0x0000000410007c0c */ /* 0x000fe4000bf06070 */
[----:B------:R-:W-:Y:S02]  /*7750*/  LOP3.LUT R27, R27, R0, RZ, 0x3c, !PT ;  /* 0x000000001b1b7212 */ /* 0x000fe400078e3cff */
[----:B------:R-:W-:Y:S02]  /*7760*/  ISETP.GE.U32.AND.EX P0, PT, R17, UR5, PT, P0 ;  /* 0x0000000511007c0c */ /* 0x000fe4000bf06100 */
[----:B------:R-:W-:Y:S02]  /*7770*/  @P1 LOP3.LUT R27, R27, 0x1, R4, 0x78, !PT ;  /* 0x000000011b1b1812 */ /* 0x000fe400078e7804 */
[----:B------:R-:W-:-:S09]  /*7780*/  PRMT R0, RZ, 0x7610, R0 ;  /* 0x00007610ff007816 */ /* 0x000fd20000000000 */
[----:B------:R-:W-:Y:S05]  /*7790*/  @P0 BRA `(.L_x_125) ;  /* 0x00000004004c0947 */ /* 0x000fea0003800000 */
[----:B------:R-:W-:Y:S01]  /*77a0*/  ULDC.64 UR4, c[0x0][0x628] ;  /* 0x00018a0000047ab9 */ /* 0x000fe20000000a00 */
[----:B------:R-:W0:Y:S01]  /*77b0*/  S2R R10, SR_CTAID.X ;  /* 0x00000000000a7919 */ /* 0x000e220000002500 */
[----:B------:R-:W-:Y:S01]  /*77c0*/  ISETP.NE.U32.AND P0, PT, RZ, UR4, PT ;  /* 0x00000004ff007c0c */ /* 0x000fe2000bf05070 */
[----:B------:R-:W-:Y:S01]  /*77d0*/  ULDC UR7, c[0x0][0x630] ;  /* 0x00018c0000077ab9 */ /* 0x000fe20000000800 */
[----:B------:R-:W-:Y:S01]  /*77e0*/  IMAD.MOV.U32 R4, RZ, RZ, R16 ;  /* 0x000000ffff047224 */ /* 0x000fe200078e0010 */
[----:B------:R-:W1:Y:S01]  /*77f0*/  S2R R0, SR_CTAID.Y ;  /* 0x0000000000007919 */ /* 0x000e620000002600 */
[----:B------:R-:W-:Y:S01]  /*7800*/  ISETP.NE.AND.EX P0, PT, RZ, UR5, PT, P0 ;  /* 0x00000005ff007c0c */ /* 0x000fe2000bf05300 */
[----:B------:R-:W-:-:S12]  /*7810*/  IMAD.MOV.U32 R5, RZ, RZ, R17 ;  /* 0x000000ffff057224 */ /* 0x000fd800078e0011 */
[----:B------:R-:W-:Y:S05]  /*7820*/  @!P0 BRA `(.L_x_126) ;  /* 0x0000000000288947 */ /* 0x000fea0003800000 */
[----:B------:R-:W-:Y:S02]  /*7830*/  ULDC UR6, c[0x0][0x634] ;  /* 0x00018d0000067ab9 */ /* 0x000fe40000000800 */
[----:B------:R-:W-:-:S05]  /*7840*/  IADD3 R9, P0, R16, UR6, RZ ;  /* 0x0000000610097c10 */ /* 0x000fca000ff1e0ff */
[----:B------:R-:W-:-:S04]  /*7850*/  IMAD.X R3, RZ, RZ, R17, P0 ;  /* 0x000000ffff037224 */ /* 0x000fc800000e0611 */
[----:B------:R-:W-:-:S04]  /*7860*/  IMAD.WIDE.U32 R6, R3, UR4, RZ ;  /* 0x0000000403067c25 */ /* 0x000fc8000f8e00ff */
[----:B------:R-:W-:-:S04]  /*7870*/  IMAD.WIDE.U32 R6, P0, R9, UR5, R6 ;  /* 0x0000000509067c25 */ /* 0x000fc8000f800006 */
[----:B------:R-:W-:-:S04]  /*7880*/  IMAD.WIDE.U32 R8, R9, UR4, RZ ;  /* 0x0000000409087c25 */ /* 0x000fc8000f8e00ff */
[----:B------:R-:W-:Y:S01]  /*7890*/  IMAD.X R5, RZ, RZ, RZ, P0 ;  /* 0x000000ffff057224 */ /* 0x000fe200000e06ff */
[----:B------:R-:W-:Y:S01]  /*78a0*/  IADD3 RZ, P0, R9, R6, RZ ;  /* 0x0000000609ff7210 */ /* 0x000fe20007f1e0ff */
[----:B------:R-:W-:-:S04]  /*78b0*/  IMAD.MOV.U32 R4, RZ, RZ, R7 ;  /* 0x000000ffff047224 */ /* 0x000fc800078e0007 */
[----:B------:R-:W-:-:S08]  /*78c0*/  IMAD.WIDE.U32.X R4, R3, UR5, R4, P0 ;  /* 0x0000000503047c25 */ /* 0x000fd000080e0404 */
.L_x_126:
[--C-:B------:R-:W-:Y:S01]  /*78d0*/  SHF.R.U64 R29, R4, UR7, R5.reuse ;  /* 0x00000007041d7c19 */ /* 0x100fe20008001205 */
[----:B------:R-:W-:Y:S01]  /*78e0*/  ULDC.64 UR4, c[0x0][0x620] ;  /* 0x0001880000047ab9 */ /* 0x000fe20000000a00 */
[----:B------:R-:W-:Y:S01]  /*78f0*/  SHF.R.U32.HI R3, RZ, UR7, R5 ;  /* 0x00000007ff037c19 */ /* 0x000fe20008011605 */
[----:B------:R-:W2:Y:S01]  /*7900*/  LDC R15, c[0x0][0x144] ;  /* 0x00005100ff0f7b82 */ /* 0x000ea20000000800 */
[----:B------:R-:W-:Y:S01]  /*7910*/  IADD3 R6, P0, RZ, -R29, RZ ;  /* 0x8000001dff067210 */ /* 0x000fe20007f1e0ff */
[----:B------:R-:W-:Y:S01]  /*7920*/  ULDC.64 UR8, c[0x0][0x640] ;  /* 0x0001900000087ab9 */ /* 0x000fe20000000a00 */
[----:B0-----:R-:W-:Y:S01]  /*7930*/  I2FP.F32.U32 R7, R10 ;  /* 0x0000000a00077245 */ /* 0x001fe20000201000 */
[----:B------:R-:W-:Y:S02]  /*7940*/  ULDC UR6, c[0x0][0x608] ;  /* 0x0001820000067ab9 */ /* 0x000fe40000000800 */
[----:B------:R-:W-:Y:S01]  /*7950*/  IMAD.X R3, RZ, RZ, ~R3, P0 ;  /* 0x000000ffff037224 */ /* 0x000fe200000e0e03 */
[----:B------:R-:W-:Y:S01]  /*7960*/  ISETP.NE.U32.AND P0, PT, RZ, UR8, PT ;  /* 0x00000008ff007c0c */ /* 0x000fe2000bf05070 */
[----:B------:R-:W-:Y:S01]  /*7970*/  IMAD.WIDE.U32 R4, R6, UR4, R16 ;  /* 0x0000000406047c25 */ /* 0x000fe2000f8e0010 */
[----:B------:R-:W0:Y:S02]  /*7980*/  LDC R9, c[0x0][0x148] ;  /* 0x00005200ff097b82 */ /* 0x000e240000000800 */
[----:B------:R-:W-:Y:S01]  /*7990*/  ISETP.NE.AND.EX P0, PT, RZ, UR9, PT, P0 ;  /* 0x00000009ff007c0c */ /* 0x000fe2000bf05300 */
[----:B------:R-:W-:Y:S01]  /*79a0*/  IMAD R3, R3, UR4, RZ ;  /* 0x0000000403037c24 */ /* 0x000fe2000f8e02ff */
[----:B------:R-:W-:-:S02]  /*79b0*/  ULDC UR4, c[0x0][0x150] ;  /* 0x0000540000047ab9 */ /* 0x000fc40000000800 */
[----:B------:R-:W-:Y:S01]  /*79c0*/  FMUL R7, R7, UR4 ;  /* 0x0000000407077c20 */ /* 0x000fe20008400000 */
[----:B------:R-:W-:Y:S01]  /*79d0*/  IMAD R3, R6, UR5, R3 ;  /* 0x0000000506037c24 */ /* 0x000fe2000f8e0203 */
[----:B------:R-:W-:Y:S01]  /*79e0*/  ULDC UR4, c[0x0][0x618] ;  /* 0x0001860000047ab9 */ /* 0x000fe20000000800 */
[----:B------:R-:W-:Y:S02]  /*79f0*/  ULDC UR5, c[0x0][0x154] ;  /* 0x0000550000057ab9 */ /* 0x000fe40000000800 */
[----:B------:R-:W-:Y:S01]  /*7a00*/  IMAD.IADD R5, R5, 0x1, R3 ;  /* 0x0000000105057824 */ /* 0x000fe200078e0203 */
[----:B------:R-:W3:Y:S04]  /*7a10*/  F2I.U32.TRUNC.NTZ R7, R7 ;  /* 0x0000000700077305 */ /* 0x000ee8000020f000 */
[----:B------:R-:W-:-:S02]  /*7a20*/  SHF.R.U64 R3, R4, UR4, R5 ;  /* 0x0000000404037c19 */ /* 0x000fc40008001205 */
[----:B-1----:R-:W-:-:S05]  /*7a30*/  I2FP.F32.U32 R4, R0 ;  /* 0x0000000000047245 */ /* 0x002fca0000201000 */
[----:B------:R-:W-:Y:S01]  /*7a40*/  FMUL R12, R4, UR5 ;  /* 0x00000005040c7c20 */ /* 0x000fe20008400000 */
[----:B------:R-:W-:Y:S01]  /*7a50*/  SHF.R.U32.HI R4, RZ, UR4, R5 ;  /* 0x00000004ff047c19 */ /* 0x000fe20008011605 */
[----:B------:R-:W-:Y:S01]  /*7a60*/  ULDC UR4, c[0x0][0x658] ;  /* 0x0001960000047ab9 */ /* 0x000fe20000000800 */
[----:B---3--:R-:W-:Y:S02]  /*7a70*/  IMAD.MOV R7, RZ, RZ, -R7 ;  /* 0x000000ffff077224 */ /* 0x008fe400078e0a07 */
[--C-:B------:R-:W-:Y:S01]  /*7a80*/  SHF.R.U64 R11, R3, UR6, R4.reuse ;  /* 0x00000006030b7c19 */ /* 0x100fe20008001204 */
[----:B------:R-:W1:Y:S01]  /*7a90*/  F2I.U32.TRUNC.NTZ R12, R12 ;  /* 0x0000000c000c7305 */ /* 0x000e62000020f000 */
[----:B------:R-:W-:Y:S01]  /*7aa0*/  SHF.R.U32.HI R4, RZ, UR6, R4 ;  /* 0x00000006ff047c19 */ /* 0x000fe20008011604 */
[----:B--2---:R-:W-:-:S03]  /*7ab0*/  IMAD R10, R15, R7, R10 ;  /* 0x000000070f0a7224 */ /* 0x004fc600078e020a */
[--C-:B------:R-:W-:Y:S02]  /*7ac0*/  SHF.R.U64 R8, R11, UR4, R4.reuse ;  /* 0x000000040b087c19 */ /* 0x100fe40008001204 */
[----:B------:R-:W-:-:S03]  /*7ad0*/  SHF.R.U32.HI R13, RZ, UR4, R4 ;  /* 0x00000004ff0d7c19 */ /* 0x000fc60008011604 */
[----:B------:R-:W-:Y:S02]  /*7ae0*/  IMAD.MOV.U32 R4, RZ, RZ, R8 ;  /* 0x000000ffff047224 */ /* 0x000fe400078e0008 */
[----:B------:R-:W-:Y:S01]  /*7af0*/  IMAD.MOV.U32 R5, RZ, RZ, R13 ;  /* 0x000000ffff057224 */ /* 0x000fe200078e000d */
[----:B01----:R-:W-:Y:S06]  /*7b00*/  @!P0 BRA `(.L_x_127) ;  /* 0x0000000000288947 */ /* 0x003fec0003800000 */
[----:B------:R-:W-:Y:S02]  /*7b10*/  ULDC UR4, c[0x0][0x64c] ;  /* 0x0001930000047ab9 */ /* 0x000fe40000000800 */
[----:B------:R-:W-:-:S05]  /*7b20*/  IADD3 R5, P0, R8, UR4, RZ ;  /* 0x0000000408057c10 */ /* 0x000fca000ff1e0ff */
[----:B------:R-:W-:-:S04]  /*7b30*/  IMAD.X R13, RZ, RZ, R13, P0 ;  /* 0x000000ffff0d7224 */ /* 0x000fc800000e060d */
[----:B------:R-:W-:-:S04]  /*7b40*/  IMAD.WIDE.U32 R6, R13, UR8, RZ ;  /* 0x000000080d067c25 */ /* 0x000fc8000f8e00ff */
[----:B------:R-:W-:-:S04]  /*7b50*/  IMAD.WIDE.U32 R6, P0, R5, UR9, R6 ;  /* 0x0000000905067c25 */ /* 0x000fc8000f800006 */
[----:B------:R-:W-:-:S04]  /*7b60*/  IMAD.WIDE.U32 R4, R5, UR8, RZ ;  /* 0x0000000805047c25 */ /* 0x000fc8000f8e00ff */
[----:B------:R-:W-:Y:S01]  /*7b70*/  IMAD.MOV.U32 R4, RZ, RZ, R7 ;  /* 0x000000ffff047224 */ /* 0x000fe200078e0007 */
[----:B------:R-:W-:Y:S01]  /*7b80*/  IADD3 RZ, P1, R5, R6, RZ ;  /* 0x0000000605ff7210 */ /* 0x000fe20007f3e0ff */
[----:B------:R-:W-:-:S04]  /*7b90*/  IMAD.X R5, RZ, RZ, RZ, P0 ;  /* 0x000000ffff057224 */ /* 0x000fc800000e06ff */
[----:B------:R-:W-:-:S08]  /*7ba0*/  IMAD.WIDE.U32.X R4, R13, UR9, R4, P1 ;  /* 0x000000090d047c25 */ /* 0x000fd000088e0404 */
.L_x_127:
[----:B------:R-:W-:Y:S01]  /*7bb0*/  ISETP.NE.AND P0, PT, R2, 0x1, PT ;  /* 0x000000010200780c */ /* 0x000fe20003f05270 */
[----:B------:R-:W-:Y:S01]  /*7bc0*/  ULDC UR4, c[0x0][0x648] ;  /* 0x0001920000047ab9 */ /* 0x000fe20000000800 */
[----:B------:R-:W-:Y:S01]  /*7bd0*/  LOP3.LUT R11, R11, UR42, RZ, 0xc0, !PT ;  /* 0x0000002a0b0b7c12 */ /* 0x000fe2000f8ec0ff */
[----:B------:R-:W-:Y:S01]  /*7be0*/  IMAD.MOV R12, RZ, RZ, -R12 ;  /* 0x000000ffff0c7224 */ /* 0x000fe200078e0a0c */
[----:B------:R-:W-:Y:S01]  /*7bf0*/  SHF.R.U64 R4, R4, UR4, R5 ;  /* 0x0000000404047c19 */ /* 0x000fe20008001205 */
[----:B------:R-:W-:Y:S01]  /*7c00*/  ULDC UR4, c[0x0][0x638] ;  /* 0x00018e0000047ab9 */ /* 0x000fe20000000800 */
[----:B------:R-:W-:Y:S01]  /*7c10*/  LOP3.LUT R31, R3, UR40, RZ, 0xc0, !PT ;  /* 0x00000028031f7c12 */ /* 0x000fe2000f8ec0ff */
[----:B------:R-:W-:Y:S02]  /*7c20*/  ULDC UR5, c[0x0][0x610] ;  /* 0x0001840000057ab9 */ /* 0x000fe40000000800 */
[----:B------:R-:W-:Y:S02]  /*7c30*/  IMAD.MOV R5, RZ, RZ, -R4 ;  /* 0x000000ffff057224 */ /* 0x000fe400078e0a04 */
[----:B------:R-:W-:-:S02]  /*7c40*/  IMAD R11, R4, UR41, R11 ;  /* 0x00000029040b7c24 */ /* 0x000fc4000f8e020b */
[----:B------:R-:W-:Y:S02]  /*7c50*/  @P0 IMAD R10, R9, R12, R0 ;  /* 0x0000000c090a0224 */ /* 0x000fe400078e0200 */
[----:B------:R-:W-:Y:S01]  /*7c60*/  IMAD R8, R5, UR4, R8 ;  /* 0x0000000405087c24 */ /* 0x000fe2000f8e0208 */
[----:B------:R-:W-:Y:S01]  /*7c70*/  ULDC UR4, c[0x0][0x600] ;  /* 0x0001800000047ab9 */ /* 0x000fe20000000800 */
[----:B------:R-:W-:Y:S02]  /*7c80*/  IMAD R10, R11, UR5, R10 ;  /* 0x000000050b0a7c24 */ /* 0x000fe4000f8e020a */
[----:B------:R-:W-:Y:S02]  /*7c90*/  IMAD R31, R8, UR4, R31 ;  /* 0x00000004081f7c24 */ /* 0x000fe4000f8e021f */
[----:B------:R-:W-:-:S03]  /*7ca0*/  IMAD.MOV.U32 R0, RZ, RZ, 0x1 ;  /* 0x00000001ff007424 */ /* 0x000fc600078e00ff */
[----:B------:R-:W-:Y:S02]  /*7cb0*/  SEL R30, R31, R10, !P0 ;  /* 0x0000000a1f1e7207 */ /* 0x000fe40004000000 */
[----:B------:R-:W-:-:S07]  /*7cc0*/  SEL R31, R10, R31, !P0 ;  /* 0x0000001f0a1f7207 */ /* 0x000fce0004000000 */
.L_x_125:
[----:B------:R-:W-:Y:S05]  /*7cd0*/  BSYNC B0 ;  /* 0x0000000000007941 */ /* 0x000fea0003800000 */
.L_x_124:
[----:B------:R-:W-:-:S13]  /*7ce0*/  LOP3.LUT P0, RZ, R0, 0xff, RZ, 0xc0, !PT ;  /* 0x000000ff00ff7812 */ /* 0x000fda000780c0ff */
[----:B------:R-:W-:Y:S05]  /*7cf0*/  @P0 BRA `(.L_x_128) ;  /* 0xfffffff000a40947 */ /* 0x000fea000383ffff */
[----:B------:R-:W-:Y:S05]  /*7d00*/  BSYNC B7 ;  /* 0x0000000000077941 */ /* 0x000fea0003800000 */
.L_x_114:
[----:B------:R-:W-:-:S03]  /*7d10*/  UMOV UR4, 0xffffffff ;  /* 0xffffffff00047882 */ /* 0x000fc60000000000 */
[----:B------:R-:W-:Y:S05]  /*7d20*/  BRA.DIV UR4, `(.L_x_129) ;  /* 0x0000000604f87947 */ /* 0x000fea000b800000 */
[----:B------:R-:W-:-:S13]  /*7d30*/  ELECT P6, URZ, PT ;  /* 0x00000000003f782f */ /* 0x000fda00038c0000 */
.L_x_150:
[----:B------:R-:W-:Y:S04]  /*7d40*/  BSSY B0, `(.L_x_130) ;  /* 0x0000058000007945 */ /* 0x000fe80003800000 */
[----:B------:R-:W-:Y:S05]  /*7d50*/  @!P6 BRA `(.L_x_131) ;  /* 0x000000040058e947 */ /* 0x000fea0003800000 */
[----:B------:R-:W-:-:S04]  /*7d60*/  LOP3.LUT R19, R19, 0x2, RZ, 0xfc, !PT ;  /* 0x0000000213137812 */ /* 0x000fc800078efcff */
[----:B------:R-:W-:-:S13]  /*7d70*/  ISETP.NE.AND P0, PT, R19, 0x3, PT ;  /* 0x000000031300780c */ /* 0x000fda0003f05270 */
[----:B------:R-:W-:Y:S05]  /*7d80*/  @!P0 BRA `(.L_x_132) ;  /* 0x0000000000048947 */ /* 0x000fea0003800000 */
[----:B------:R-:W-:Y:S01]  /*7d90*/  BPT.TRAP 0x1 ;  /* 0x000000040000795c */ /* 0x000fe20000300000 */
.L_x_132:
[----:B------:R-:W0:Y:S01]  /*7da0*/  S2R R3, SR_CgaCtaId ;  /* 0x0000000000037919 */ /* 0x000e220000008800 */
[----:B------:R-:W-:Y:S02]  /*7db0*/  MOV R0, 0x400 ;  /* 0x0000040000007802 */ /* 0x000fe40000000f00 */
[----:B------:R-:W-:Y:S02]  /*7dc0*/  SHF.L.U32 R2, R27, 0x1f, RZ ;  /* 0x0000001f1b027819 */ /* 0x000fe400000006ff */
[----:B0-----:R-:W-:-:S05]  /*7dd0*/  LEA R3, R3, R0, 0x18 ;  /* 0x0000000003037211 */ /* 0x001fca00078ec0ff */
[----:B------:R-:W-:-:S04]  /*7de0*/  VIADD R3, R3, 0x48 ;  /* 0x0000004803037836 */ /* 0x000fc80000000000 */
[C---:B------:R-:W-:Y:S02]  /*7df0*/  IMAD R5, R28.reuse, 0x8, R3 ;  /* 0x000000081c057824 */ /* 0x040fe400078e0203 */
[----:B------:R-:W-:Y:S02]  /*7e00*/  VIADD R28, R28, 0x1 ;  /* 0x000000011c1c7836 */ /* 0x000fe40000000000 */
[----:B------:R-:W0:Y:S03]  /*7e10*/  SYNCS.PHASECHK.TRANS64.TRYWAIT P0, [R5+URZ], R2 ;  /* 0x00000002050075a7 */ /* 0x000e26000800017f */
[----:B------:R-:W-:-:S04]  /*7e20*/  ISETP.NE.AND P1, PT, R28, 0x9, PT ;  /* 0x000000091c00780c */ /* 0x000fc80003f25270 */
[----:B------:R-:W-:Y:S02]  /*7e30*/  SEL R0, RZ, 0x1, P1 ;  /* 0x00000001ff007807 */ /* 0x000fe40000800000 */
[----:B------:R-:W-:Y:S02]  /*7e40*/  SEL R28, R28, RZ, P1 ;  /* 0x000000ff1c1c7207 */ /* 0x000fe40000800000 */
[----:B------:R-:W-:-:S03]  /*7e50*/  LOP3.LUT R27, R27, R0, RZ, 0x3c, !PT ;  /* 0x000000001b1b7212 */ /* 0x000fc600078e3cff */
[----:B------:R-:W-:Y:S01]  /*7e60*/  IMAD R7, R28, 0x8, R3 ;  /* 0x000000081c077824 */ /* 0x000fe200078e0203 */
[----:B------:R-:W-:Y:S01]  /*7e70*/  SHF.L.U32 R4, R27, 0x1f, RZ ;  /* 0x0000001f1b047819 */ /* 0x000fe200000006ff */
[----:B0-----:R-:W-:Y:S06]  /*7e80*/  @!P0 BRA `(.L_x_133) ;  /* 0x0000000400c08947 */ /* 0x001fec0003800000 */
.L_x_151:
[----:B------:R-:W1:Y:S01]  /*7e90*/  SYNCS.PHASECHK.TRANS64.TRYWAIT P0, [R7+URZ], R4 ;  /* 0x00000004070075a7 */ /* 0x000e62000800017f */
[----:B------:R-:W-:-:S05]  /*7ea0*/  VIADD R0, R28, 0x1 ;  /* 0x000000011c007836 */ /* 0x000fca0000000000 */
[----:B------:R-:W-:-:S04]  /*7eb0*/  ISETP.NE.AND P1, PT, R0, 0x9, PT ;  /* 0x000000090000780c */ /* 0x000fc80003f25270 */
[----:B0-----:R-:W-:Y:S02]  /*7ec0*/  SEL R2, RZ, 0x1, P1 ;  /* 0x00000001ff027807 */ /* 0x001fe40000800000 */
[----:B------:R-:W-:Y:S02]  /*7ed0*/  SEL R0, R0, RZ, P1 ;  /* 0x000000ff00007207 */ /* 0x000fe40000800000 */
[----:B------:R-:W-:-:S03]  /*7ee0*/  LOP3.LUT R27, R27, R2, RZ, 0x3c, !PT ;  /* 0x000000021b1b7212 */ /* 0x000fc600078e3cff */
[----:B------:R-:W-:Y:S01]  /*7ef0*/  IMAD R6, R0, 0x8, R3 ;  /* 0x0000000800067824 */ /* 0x000fe200078e0203 */
[----:B------:R-:W-:Y:S01]  /*7f00*/  SHF.L.U32 R5, R27, 0x1f, RZ ;  /* 0x0000001f1b057819 */ /* 0x000fe200000006ff */
[----:B-1----:R-:W-:Y:S06]  /*7f10*/  @!P0 BRA `(.L_x_134) ;  /* 0x0000000400b08947 */ /* 0x002fec0003800000 */
.L_x_152:
[----:B------:R-:W1:Y:S01]  /*7f20*/  SYNCS.PHASECHK.TRANS64.TRYWAIT P0, [R6+URZ], R5 ;  /* 0x00000005060075a7 */ /* 0x000e62000800017f */
[----:B------:R-:W-:-:S05]  /*7f30*/  VIADD R0, R0, 0x1 ;  /* 0x0000000100007836 */ /* 0x000fca0000000000 */
[----:B------:R-:W-:-:S04]  /*7f40*/  ISETP.NE.AND P1, PT, R0, 0x9, PT ;  /* 0x000000090000780c */ /* 0x000fc80003f25270 */
[----:B------:R-:W-:Y:S02]  /*7f50*/  SEL R2, RZ, 0x1, P1 ;  /* 0x00000001ff027807 */ /* 0x000fe40000800000 */
[----:B------:R-:W-:Y:S02]  /*7f60*/  SEL R0, R0, RZ, P1 ;  /* 0x000000ff00007207 */ /* 0x000fe40000800000 */
[----:B------:R-:W-:-:S03]  /*7f70*/  LOP3.LUT R27, R27, R2, RZ, 0x3c, !PT ;  /* 0x000000021b1b7212 */ /* 0x000fc600078e3cff */
[----:B0-----:R-:W-:Y:S01]  /*7f80*/  IMAD R7, R0, 0x8, R3 ;  /* 0x0000000800077824 */ /* 0x001fe200078e0203 */
[----:B------:R-:W-:Y:S01]  /*7f90*/  SHF.L.U32 R4, R27, 0x1f, RZ ;  /* 0x0000001f1b047819 */ /* 0x000fe200000006ff */
[----:B-1----:R-:W-:Y:S06]  /*7fa0*/  @!P0 BRA `(.L_x_135) ;  /* 0x0000000400a08947 */ /* 0x002fec0003800000 */
.L_x_153:
        /* <DEDUP_REMOVED lines=9> */
.L_x_154:
        /* <DEDUP_REMOVED lines=9> */
.L_x_155:
        /* <DEDUP_REMOVED lines=9> */
.L_x_156:
        /* <DEDUP_REMOVED lines=9> */
.L_x_157:
[----:B------:R-:W1:Y:S01]  /*81f0*/  SYNCS.PHASECHK.TRANS64.TRYWAIT P0, [R7+URZ], R4 ;  /* 0x00000004070075a7 */ /* 0x000e62000800017f */
[----:B------:R-:W-:-:S05]  /*8200*/  VIADD R0, R0, 0x1 ;  /* 0x0000000100007836 */ /* 0x000fca0000000000 */
[----:B------:R-:W-:-:S04]  /*8210*/  ISETP.NE.AND P1, PT, R0, 0x9, PT ;  /* 0x000000090000780c */ /* 0x000fc80003f25270 */
[----:B------:R-:W-:Y:S02]  /*8220*/  SEL R2, RZ, 0x1, P1 ;  /* 0x00000001ff027807 */ /* 0x000fe40000800000 */
[----:B------:R-:W-:Y:S02]  /*8230*/  SEL R0, R0, RZ, P1 ;  /* 0x000000ff00007207 */ /* 0x000fe40000800000 */
[----:B------:R-:W-:Y:S01]  /*8240*/  LOP3.LUT R2, R27, R2, RZ, 0x3c, !PT ;  /* 0x000000021b027212 */ /* 0x000fe200078e3cff */
[----:B-1----:R-:W-:Y:S06]  /*8250*/  @!P0 BRA `(.L_x_140) ;  /* 0x0000000400588947 */ /* 0x002fec0003800000 */
.L_x_158:
[----:B------:R-:W-:Y:S01]  /*8260*/  IMAD R3, R0, 0x8, R3 ;  /* 0x0000000800037824 */ /* 0x000fe200078e0203 */
[----:B------:R-:W-:-:S07]  /*8270*/  SHF.L.U32 R0, R2, 0x1f, RZ ;  /* 0x0000001f02007819 */ /* 0x000fce00000006ff */
.L_x_141:
[----:B--2---:R2:W3:Y:S02]  /*8280*/  SYNCS.PHASECHK.TRANS64.TRYWAIT P0, [R3+URZ], R0 ;  /* 0x00000000030075a7 */ /* 0x0044e4000800017f */
[----:B---3--:R-:W-:Y:S05]  /*8290*/  @!P0 NANOSLEEP.SYNCS 0x989680 ;  /* 0x009896800000895d */ /* 0x008fea0003900000 */
[----:B------:R-:W3:Y:S02]  /*82a0*/  @!P0 SYNCS.PHASECHK.TRANS64 P0, [R3+URZ], R0 ;  /* 0x00000000030085a7 */ /* 0x000ee4000800007f */
[----:B---3--:R-:W-:Y:S05]  /*82b0*/  @!P0 BRA `(.L_x_141) ;  /* 0xfffffffc00f08947 */ /* 0x008fea000383ffff */
.L_x_131:
[----:B------:R-:W-:Y:S05]  /*82c0*/  BSYNC B0 ;  /* 0x0000000000007941 */ /* 0x000fea0003800000 */
.L_x_130:
[----:B------:R-:W-:Y:S05]  /*82d0*/  EXIT ;  /* 0x000000000000794d */ /* 0x000fea0003800000 */
.L_x_17:
[----:B------:R-:W-:Y:S02]  /*82e0*/  IMAD.MOV.U32 R12, RZ, RZ, RZ ;  /* 0x000000ffff0c7224 */ /* 0x000fe400078e00ff */
[----:B------:R-:W-:Y:S02]  /*82f0*/  IMAD.MOV.U32 R11, RZ, RZ, 0x1f ;  /* 0x0000001fff0b7424 */ /* 0x000fe400078e00ff */
[----:B------:R-:W-:-:S07]  /*8300*/  IMAD.MOV.U32 R15, RZ, RZ, -0x1 ;  /* 0xffffffffff0f7424 */ /* 0x000fce00078e00ff */
[----:B012--5:R-:W-:Y:S05]  /*8310*/  WARPSYNC.COLLECTIVE R15, `(.L_x_142) ;  /* 0x000000000f087348 */ /* 0x027fea0003c00000 */
[----:B------:R3:W4:Y:S02]  /*8320*/  SHFL.IDX P6, R14, R13, R12, R11 ;  /* 0x0000000c0d0e7389 */ /* 0x00072400000c000b */
[----:B012345:R-:W-:Y:S01]  /*8330*/  ENDCOLLECTIVE ;  /* 0x000000000000791b */ /* 0x03ffe20003800000 */
.L_x_142:
[----:B------:R-:W-:Y:S05]  /*8340*/  BRA `(.L_x_143) ;  /* 0xffffff90002c7947 */ /* 0x000fea000383ffff */
.L_x_21:
[----:B-1----:R1:W3:Y:S02]  /*8350*/  SYNCS.PHASECHK.TRANS64.TRYWAIT P1, [R4+URZ], R3 ;  /* 0x00000003040075a7 */ /* 0x0022e4000802017f */
[----:B---3--:R-:W-:Y:S05]  /*8360*/  @!P1 NANOSLEEP.SYNCS 0x989680 ;  /* 0x009896800000995d */ /* 0x008fea0003900000 */
[----:B------:R-:W3:Y:S02]  /*8370*/  @!P1 SYNCS.PHASECHK.TRANS64 P1, [R4+URZ], R3 ;  /* 0x00000003040095a7 */ /* 0x000ee4000802007f */
[----:B---3--:R-:W-:Y:S05]  /*8380*/  @!P1 BRA `(.L_x_21) ;  /* 0xfffffffc00f09947 */ /* 0x008fea000383ffff */
[----:B------:R-:W-:Y:S05]  /*8390*/  BRA `(.L_x_20) ;  /* 0xffffff9000587947 */ /* 0x000fea000383ffff */
.L_x_26:
[----:B0-----:R0:W1:Y:S02]  /*83a0*/  SYNCS.PHASECHK.TRANS64.TRYWAIT P1, [R7+URZ], R76 ;  /* 0x0000004c070075a7 */ /* 0x001064000802017f */
[----:B-1----:R-:W-:Y:S05]  /*83b0*/  @!P1 NANOSLEEP.SYNCS 0x989680 ;  /* 0x009896800000995d */ /* 0x002fea0003900000 */
[----:B------:R-:W1:Y:S02]  /*83c0*/  @!P1 SYNCS.PHASECHK.TRANS64 P1, [R7+URZ], R76 ;  /* 0x0000004c070095a7 */ /* 0x000e64000802007f */
[----:B-1----:R-:W-:Y:S05]  /*83d0*/  @!P1 BRA `(.L_x_26) ;  /* 0xfffffffc00f09947 */ /* 0x002fea000383ffff */
[----:B------:R-:W-:Y:S05]  /*83e0*/  BRA `(.L_x_25) ;  /* 0xffffff9c00347947 */ /* 0x000fea000383ffff */
.L_x_34:
[----:B0-----:R0:W1:Y:S02]  /*83f0*/  SYNCS.PHASECHK.TRANS64.TRYWAIT P1, [R23+URZ], R76 ;  /* 0x0000004c170075a7 */ /* 0x001064000802017f */
[----:B-1----:R-:W-:Y:S05]  /*8400*/  @!P1 NANOSLEEP.SYNCS 0x989680 ;  /* 0x009896800000995d */ /* 0x002fea0003900000 */
[----:B------:R-:W1:Y:S02]  /*8410*/  @!P1 SYNCS.PHASECHK.TRANS64 P1, [R23+URZ], R76 ;  /* 0x0000004c170095a7 */ /* 0x000e64000802007f */
[----:B-1----:R-:W-:Y:S05]  /*8420*/  @!P1 BRA `(.L_x_34) ;  /* 0xfffffffc00f09947 */ /* 0x002fea000383ffff */
[----:B------:R-:W-:Y:S05]  /*8430*/  BRA `(.L_x_33) ;  /* 0xffffffa400fc7947 */ /* 0x000fea000383ffff */
.L_x_115:
[----:B------:R-:W-:Y:S01]  /*8440*/  BSSY B0, `(.L_x_144) ;  /* 0x0000006000007945 */ /* 0x000fe20003800000 */
[----:B------:R-:W-:-:S07]  /*8450*/  IMAD.MOV.U32 R15, RZ, RZ, -0x1 ;  /* 0xffffffffff0f7424 */ /* 0x000fce00078e00ff */
[----:B------:R-:W-:Y:S05]  /*8460*/  WARPSYNC.COLLECTIVE R15, `(.L_x_145) ;  /* 0x000000000f0c7348 */ /* 0x000fea0003c00000 */
[----:B------:R-:W-:Y:S02]  /*8470*/  ELECT P6, UR62, PT ;  /* 0x00000000003e782f */ /* 0x000fe400038c0000 */
[----:B------:R-:W-:Y:S01]  /*8480*/  MOV R14, UR62 ;  /* 0x0000003e000e7c02 */ /* 0x000fe20008000f00 */
[----:B------:R-:W-:Y:S10]  /*8490*/  ENDCOLLECTIVE ;  /* 0x000000000000791b */ /* 0x000ff40003800000 */
.L_x_145:
[----:B------:R-:W-:Y:S05]  /*84a0*/  BSYNC B0 ;  /* 0x0000000000007941 */ /* 0x000fea0003800000 */
.L_x_144:
[----:B------:R-:W-:Y:S05]  /*84b0*/  BRA `(.L_x_146) ;  /* 0xffffffe800c07947 */ /* 0x000fea000383ffff */
.L_x_120:
[----:B0-----:R0:W2:Y:S02]  /*84c0*/  SYNCS.PHASECHK.TRANS64.TRYWAIT P0, [R7+URZ+0x48], R4 ;  /* 0x00004804070075a7 */ /* 0x0010a4000800017f */
[----:B--2---:R-:W-:Y:S05]  /*84d0*/  @!P0 NANOSLEEP.SYNCS 0x989680 ;  /* 0x009896800000895d */ /* 0x004fea0003900000 */
[----:B------:R-:W2:Y:S02]  /*84e0*/  @!P0 SYNCS.PHASECHK.TRANS64 P0, [R7+URZ+0x48], R4 ;  /* 0x00004804070085a7 */ /* 0x000ea4000800007f */
[----:B--2---:R-:W-:Y:S05]  /*84f0*/  @!P0 BRA `(.L_x_120) ;  /* 0xfffffffc00f08947 */ /* 0x004fea000383ffff */
[----:B------:R-:W-:Y:S05]  /*8500*/  BRA `(.L_x_147) ;  /* 0xffffffec00947947 */ /* 0x000fea000383ffff */
.L_x_129:
[----:B------:R-:W-:Y:S01]  /*8510*/  BSSY B0, `(.L_x_148) ;  /* 0x0000006000007945 */ /* 0x000fe20003800000 */
[----:B------:R-:W-:-:S07]  /*8520*/  IMAD.MOV.U32 R15, RZ, RZ, -0x1 ;  /* 0xffffffffff0f7424 */ /* 0x000fce00078e00ff */
[----:B------:R-:W-:Y:S05]  /*8530*/  WARPSYNC.COLLECTIVE R15, `(.L_x_149) ;  /* 0x000000000f0c7348 */ /* 0x000fea0003c00000 */
[----:B------:R-:W-:Y:S02]  /*8540*/  ELECT P6, UR62, PT ;  /* 0x00000000003e782f */ /* 0x000fe400038c0000 */
[----:B------:R-:W-:Y:S01]  /*8550*/  MOV R14, UR62 ;  /* 0x0000003e000e7c02 */ /* 0x000fe20008000f00 */
[----:B------:R-:W-:Y:S10]  /*8560*/  ENDCOLLECTIVE ;  /* 0x000000000000791b */ /* 0x000ff40003800000 */
.L_x_149:
[----:B------:R-:W-:Y:S05]  /*8570*/  BSYNC B0 ;  /* 0x0000000000007941 */ /* 0x000fea0003800000 */
.L_x_148:
[----:B------:R-:W-:Y:S05]  /*8580*/  BRA `(.L_x_150) ;  /* 0xfffffff400ec7947 */ /* 0x000fea000383ffff */
.L_x_133:
[----:B0-----:R0:W1:Y:S02]  /*8590*/  SYNCS.PHASECHK.TRANS64.TRYWAIT P0, [R5+URZ], R2 ;  /* 0x00000002050075a7 */ /* 0x001064000800017f */
[----:B-1----:R-:W-:Y:S05]  /*85a0*/  @!P0 NANOSLEEP.SYNCS 0x989680 ;  /* 0x009896800000895d */ /* 0x002fea0003900000 */
[----:B------:R-:W1:Y:S02]  /*85b0*/  @!P0 SYNCS.PHASECHK.TRANS64 P0, [R5+URZ], R2 ;  /* 0x00000002050085a7 */ /* 0x000e64000800007f */
[----:B-1----:R-:W-:Y:S05]  /*85c0*/  @!P0 BRA `(.L_x_133) ;  /* 0xfffffffc00f08947 */ /* 0x002fea000383ffff */
[----:B------:R-:W-:Y:S05]  /*85d0*/  BRA `(.L_x_151) ;  /* 0xfffffff8002c7947 */ /* 0x000fea000383ffff */
.L_x_134:
[----:B0-----:R0:W1:Y:S02]  /*85e0*/  SYNCS.PHASECHK.TRANS64.TRYWAIT P0, [R7+URZ], R4 ;  /* 0x00000004070075a7 */ /* 0x001064000800017f */
[----:B-1----:R-:W-:Y:S05]  /*85f0*/  @!P0 NANOSLEEP.SYNCS 0x989680 ;  /* 0x009896800000895d */ /* 0x002fea0003900000 */
[----:B------:R-:W1:Y:S02]  /*8600*/  @!P0 SYNCS.PHASECHK.TRANS64 P0, [R7+URZ], R4 ;  /* 0x00000004070085a7 */ /* 0x000e64000800007f */
[----:B-1----:R-:W-:Y:S05]  /*8610*/  @!P0 BRA `(.L_x_134) ;  /* 0xfffffffc00f08947 */ /* 0x002fea000383ffff */
[----:B------:R-:W-:Y:S05]  /*8620*/  BRA `(.L_x_152) ;  /* 0xfffffff8003c7947 */ /* 0x000fea000383ffff */
.L_x_135:
[----:B0-----:R0:W1:Y:S02]  /*8630*/  SYNCS.PHASECHK.TRANS64.TRYWAIT P0, [R6+URZ], R5 ;  /* 0x00000005060075a7 */ /* 0x001064000800017f */
[----:B-1----:R-:W-:Y:S05]  /*8640*/  @!P0 NANOSLEEP.SYNCS 0x989680 ;  /* 0x009896800000895d */ /* 0x002fea0003900000 */
[----:B------:R-:W1:Y:S02]  /*8650*/  @!P0 SYNCS.PHASECHK.TRANS64 P0, [R6+URZ], R5 ;  /* 0x00000005060085a7 */ /* 0x000e64000800007f */
[----:B-1----:R-:W-:Y:S05]  /*8660*/  @!P0 BRA `(.L_x_135) ;  /* 0xfffffffc00f08947 */ /* 0x002fea000383ffff */
[----:B------:R-:W-:Y:S05]  /*8670*/  BRA `(.L_x_153) ;  /* 0xfffffff8004c7947 */ /* 0x000fea000383ffff */
.L_x_136:
[----:B0-----:R0:W1:Y:S02]  /*8680*/  SYNCS.PHASECHK.TRANS64.TRYWAIT P0, [R7+URZ], R4 ;  /* 0x00000004070075a7 */ /* 0x001064000800017f */
[----:B-1----:R-:W-:Y:S05]  /*8690*/  @!P0 NANOSLEEP.SYNCS 0x989680 ;  /* 0x009896800000895d */ /* 0x002fea0003900000 */
[----:B------:R-:W1:Y:S02]  /*86a0*/  @!P0 SYNCS.PHASECHK.TRANS64 P0, [R7+URZ], R4 ;  /* 0x00000004070085a7 */ /* 0x000e64000800007f */
[----:B-1----:R-:W-:Y:S05]  /*86b0*/  @!P0 BRA `(.L_x_136) ;  /* 0xfffffffc00f08947 */ /* 0x002fea000383ffff */
[----:B------:R-:W-:Y:S05]  /*86c0*/  BRA `(.L_x_154) ;  /* 0xfffffff8005c7947 */ /* 0x000fea000383ffff */
.L_x_137:
[----:B0-----:R0:W1:Y:S02]  /*86d0*/  SYNCS.PHASECHK.TRANS64.TRYWAIT P0, [R6+URZ], R5 ;  /* 0x00000005060075a7 */ /* 0x001064000800017f */
[----:B-1----:R-:W-:Y:S05]  /*86e0*/  @!P0 NANOSLEEP.SYNCS 0x989680 ;  /* 0x009896800000895d */ /* 0x002fea0003900000 */
[----:B------:R-:W1:Y:S02]  /*86f0*/  @!P0 SYNCS.PHASECHK.TRANS64 P0, [R6+URZ], R5 ;  /* 0x00000005060085a7 */ /* 0x000e64000800007f */
[----:B-1----:R-:W-:Y:S05]  /*8700*/  @!P0 BRA `(.L_x_137) ;  /* 0xfffffffc00f08947 */ /* 0x002fea000383ffff */
[----:B------:R-:W-:Y:S05]  /*8710*/  BRA `(.L_x_155) ;  /* 0xfffffff8006c7947 */ /* 0x000fea000383ffff */
.L_x_138:
[----:B0-----:R0:W1:Y:S02]  /*8720*/  SYNCS.PHASECHK.TRANS64.TRYWAIT P0, [R7+URZ], R4 ;  /* 0x00000004070075a7 */ /* 0x001064000800017f */
[----:B-1----:R-:W-:Y:S05]  /*8730*/  @!P0 NANOSLEEP.SYNCS 0x989680 ;  /* 0x009896800000895d */ /* 0x002fea0003900000 */
[----:B------:R-:W1:Y:S02]  /*8740*/  @!P0 SYNCS.PHASECHK.TRANS64 P0, [R7+URZ], R4 ;  /* 0x00000004070085a7 */ /* 0x000e64000800007f */
[----:B-1----:R-:W-:Y:S05]  /*8750*/  @!P0 BRA `(.L_x_138) ;  /* 0xfffffffc00f08947 */ /* 0x002fea000383ffff */
[----:B------:R-:W-:Y:S05]  /*8760*/  BRA `(.L_x_156) ;  /* 0xfffffff8007c7947 */ /* 0x000fea000383ffff */
.L_x_139:
[----:B0-----:R0:W1:Y:S02]  /*8770*/  SYNCS.PHASECHK.TRANS64.TRYWAIT P0, [R6+URZ], R5 ;  /* 0x00000005060075a7 */ /* 0x001064000800017f */
[----:B-1----:R-:W-:Y:S05]  /*8780*/  @!P0 NANOSLEEP.SYNCS 0x989680 ;  /* 0x009896800000895d */ /* 0x002fea0003900000 */
[----:B------:R-:W1:Y:S02]  /*8790*/  @!P0 SYNCS.PHASECHK.TRANS64 P0, [R6+URZ], R5 ;  /* 0x00000005060085a7 */ /* 0x000e64000800007f */
[----:B-1----:R-:W-:Y:S05]  /*87a0*/  @!P0 BRA `(.L_x_139) ;  /* 0xfffffffc00f08947 */ /* 0x002fea000383ffff */
[----:B------:R-:W-:Y:S05]  /*87b0*/  BRA `(.L_x_157) ;  /* 0xfffffff8008c7947 */ /* 0x000fea000383ffff */
.L_x_140:
[----:B-1----:R1:W2:Y:S02]  /*87c0*/  SYNCS.PHASECHK.TRANS64.TRYWAIT P0, [R7+URZ], R4 ;  /* 0x00000004070075a7 */ /* 0x0022a4000800017f */
[----:B--2---:R-:W-:Y:S05]  /*87d0*/  @!P0 NANOSLEEP.SYNCS 0x989680 ;  /* 0x009896800000895d */ /* 0x004fea0003900000 */
[----:B------:R-:W2:Y:S02]  /*87e0*/  @!P0 SYNCS.PHASECHK.TRANS64 P0, [R7+URZ], R4 ;  /* 0x00000004070085a7 */ /* 0x000ea4000800007f */
[----:B--2---:R-:W-:Y:S05]  /*87f0*/  @!P0 BRA `(.L_x_140) ;  /* 0xfffffffc00f08947 */ /* 0x004fea000383ffff */
[----:B------:R-:W-:Y:S05]  /*8800*/  BRA `(.L_x_158) ;  /* 0xfffffff800947947 */ /* 0x000fea000383ffff */
.L_x_159:
[----:B------:R-:W-:-:S00]  /*8810*/  BRA `(.L_x_159) ;  /* 0xfffffffc00fc7947 */ /* 0x000fc0000383ffff */
[----:B------:R-:W-:-:S00]  /*8820*/  NOP ;  /* 0x0000000000007918 */ /* 0x000fc00000000000 */
        /* <DEDUP_REMOVED lines=13> */
.L_x_160:


//--------------------- .nv.global.init           --------------------------
	.section	.nv.global.init,"aw",@progbits
.nv.global.init:
	.type		$str$24,@object
	.size		$str$24,($str$25 - $str$24)
$str$24:
        /*0000*/ 	.byte	0x28, 0x61, 0x64, 0x64, 0x72, 0x65, 0x73, 0x73, 0x20, 0x26, 0x20, 0x6d, 0x61, 0x73, 0x6b, 0x29
        /*0010*/ 	.byte	0x20, 0x3d, 0x3d, 0x20, 0x30, 0x00
	.type		$str$25,@object
	.size		$str$25,(__unnamed_2 - $str$25)
$str$25:
        /*0016*/ 	.byte	0x2f, 0x74, 0x6d, 0x70, 0x2f, 0x63, 0x75, 0x74, 0x6c, 0x61, 0x73, 0x73, 0x5f, 0x73, 0x77, 0x65
        /*0026*/ 	.byte	0x65, 0x70, 0x5f, 0x73, 0x72, 0x63, 0x2f, 0x69, 0x6e, 0x63, 0x6c, 0x75, 0x64, 0x65, 0x2f, 0x63
        /*0036*/ 	.byte	0x75, 0x74, 0x65, 0x2f, 0x70, 0x6f, 0x69, 0x6e, 0x74, 0x65, 0x72, 0x5f, 0x66, 0x6c, 0x61, 0x67
        /*0046*/ 	.byte	0x67, 0x65, 0x64, 0x2e, 0x68, 0x70, 0x70, 0x00
	.type		__unnamed_2,@object
	.size		__unnamed_2,(__unnamed_1 - __unnamed_2)
__unnamed_2:
        /*004e*/ 	.byte	0x61, 0x75, 0x74, 0x6f, 0x20, 0x63, 0x75, 0x74, 0x65, 0x3a, 0x3a, 0x61, 0x73, 0x5f, 0x70, 0x6f
        /* <DEDUP_REMOVED lines=28> */
        /*021e*/ 	.byte	0x5d, 0x00
	.type		__unnamed_1,@object
	.size		__unnamed_1,(.L_0 - __unnamed_1)
__unnamed_1:
        /* <DEDUP_REMOVED lines=29> */
        /*03f0*/ 	.byte	0x20, 0x26, 0x5d, 0x00
.L_0:


//--------------------- .nv.shared._ZN7cutlass13device_kernelINS_4gemm6kernel13GemmUniversalIN4cute5tupleIJiiiiEEENS1_10collective13CollectiveMmaINS1_39MainloopSm90TmaGmmaRmemAWarpSpecializedILi9ENS5_IJNS4_1CILi1EEESB_SB_EEENS1_35KernelTmaWarpSpecializedCooperativeEEENS5_IJNSA_ILi128EEENSA_ILi64EEESF_EEENS_12float_e4m3_tENS5_IJSB_llEEENS_12float_e5m2_tENS5_IJlSB_lEEENS4_8TiledMMAINS4_8MMA_AtomIJNS4_4SM904GMMA30MMA_64x64x32_F32E4M3E5M2_RS_TNILNSP_7ScaleInE1ELSR_1EEEEEENS4_6LayoutINS5_IJNSA_ILi2EEESB_SB_EEENS5_IJSB_NSA_ILi0EEESX_EEEEENS5_IJNS4_10UnderscoreES10_S10_EEEEENS4_13SM90_TMA_LOADENS4_14ComposedLayoutINS4_7SwizzleILi3ELi4ELi3EEENS4_18smem_ptr_flag_bitsILi8EEENSU_INS5_IJSF_NSA_ILi8EEEEEENS5_IJSB_SF_EEEEEEENS4_9Copy_AtomIJNS4_39AutoVectorizingCopyWithAssumedAlignmentILi128EEESI_EEENS4_8identityES13_NS14_IS16_S18_NSU_INS5_IJS19_SF_EEENS5_IJSF_SB_EEEEEEEvS1I_EENS_8epilogue10collective6detail29Sm90TmaWarpSpecializedAdapterINS1P_15DefaultEpilogueISI_SL_SL_NS1O_6thread17LinearCombinationISI_Li1EffLNS1T_9ScaleType4KindE0ELNS_15FloatRoundStyleE2ESI_EENS1_15EpilogueDefaultEEEEEvvEEEEvNT_6ParamsE --------------------------
	.section	.nv.shared._ZN7cutlass13device_kernelINS_4gemm6kernel13GemmUniversalIN4cute5tupleIJiiiiEEENS1_10collective13CollectiveMmaINS1_39MainloopSm90TmaGmmaRmemAWarpSpecializedILi9ENS5_IJNS4_1CILi1EEESB_SB_EEENS1_35KernelTmaWarpSpecializedCooperativeEEENS5_IJNSA_ILi128EEENSA_ILi64EEESF_EEENS_12float_e4m3_tENS5_IJSB_llEEENS_12float_e5m2_tENS5_IJlSB_lEEENS4_8TiledMMAINS4_8MMA_AtomIJNS4_4SM904GMMA30MMA_64x64x32_F32E4M3E5M2_RS_TNILNSP_7ScaleInE1ELSR_1EEEEEENS4_6LayoutINS5_IJNSA_ILi2EEESB_SB_EEENS5_IJSB_NSA_ILi0EEESX_EEEEENS5_IJNS4_10UnderscoreES10_S10_EEEEENS4_13SM90_TMA_LOADENS4_14ComposedLayoutINS4_7SwizzleILi3ELi4ELi3EEENS4_18smem_ptr_flag_bitsILi8EEENSU_INS5_IJSF_NSA_ILi8EEEEEENS5_IJSB_SF_EEEEEEENS4_9Copy_AtomIJNS4_39AutoVectorizingCopyWithAssumedAlignmentILi128EEESI_EEENS4_8identityES13_NS14_IS16_S18_NSU_INS5_IJS19_SF_EEENS5_IJSF_SB_EEEEEEEvS1I_EENS_8epilogue10collective6detail29Sm90TmaWarpSpecializedAdapterINS1P_15DefaultEpilogueISI_SL_SL_NS1O_6thread17LinearCombinationISI_Li1EffLNS1T_9ScaleType4KindE0ELNS_15FloatRoundStyleE2ESI_EENS1_15EpilogueDefaultEEEEEvvEEEEvNT_6ParamsE,"aw",@nobits
	.sectionflags	@""
	.align	16
	.zero		1024


//--------------------- .nv.shared.reserved.0     --------------------------
	.section	.nv.shared.reserved.0,"aw",@nobits
	.weak		__nv_reservedSMEM_offset_0_alias
	.size		__nv_reservedSMEM_offset_0_alias, 0, 0
	.other		__nv_reservedSMEM_offset_0_alias,@"STO_CUDA_RESERVED_SHARED STV_DEFAULT"
__nv_reservedSMEM_offset_0_alias:
	.zero		0


//--------------------- .nv.global                --------------------------
	.section	.nv.global,"aw",@nobits
.nv.global:
	.type		_ZN40_INTERNAL_79449064_4_k_cu_a091b6d7_279224cute1_E,@object
	.size		_ZN40_INTERNAL_79449064_4_k_cu_a091b6d7_279224cute1_E,(_ZN40_INTERNAL_79449064_4_k_cu_a091b6d7_279224cuda3std3__45__cpo6cbeginE - _ZN40_INTERNAL_79449064_4_k_cu_a091b6d7_279224cute1_E)
_ZN40_INTERNAL_79449064_4_k_cu_a091b6d7_279224cute1_E:
	.zero		1
	.type		_ZN40_INTERNAL_79449064_4_k_cu_a091b6d7_279224cuda3std3__45__cpo6cbeginE,@object
	.size		_ZN40_INTERNAL_79449064_4_k_cu_a091b6d7_279224cuda3std3__45__cpo6cbeginE,(_ZN40_INTERNAL_79449064_4_k_cu_a091b6d7_279224cuda3std3__48in_placeE - _ZN40_INTERNAL_79449064_4_k_cu_a091b6d7_279224cuda3std3__45__cpo6cbeginE)
_ZN40_INTERNAL_79449064_4_k_cu_a091b6d7_279224cuda3std3__45__cpo6cbeginE:
	.zero		1
	.type		_ZN40_INTERNAL_79449064_4_k_cu_a091b6d7_279224cuda3std3__48in_placeE,@object
	.size		_ZN40_INTERNAL_79449064_4_k_cu_a091b6d7_279224cuda3std3__48in_placeE,(_ZN40_INTERNAL_79449064_4_k_cu_a091b6d7_279224cuda3std6ranges3__45__cpo9iter_moveE - _ZN40_INTERNAL_79449064_4_k_cu_a091b6d7_279224cuda3std3__48in_placeE)
_ZN40_INTERNAL_79449064_4_k_cu_a091b6d7_279224cuda3std3__48in_placeE:
	.zero		1
	.type		_ZN40_INTERNAL_79449064_4_k_cu_a091b6d7_279224cuda3std6ranges3__45__cpo9iter_moveE,@object
	.size		_ZN40_INTERNAL_79449064_4_k_cu_a091b6d7_279224cuda3std6ranges3__45__cpo9iter_moveE,(_ZN40_INTERNAL_79449064_4_k_cu_a091b6d7_279224cuda3std3__45__cpo5beginE - _ZN40_INTERNAL_79449064_4_k_cu_a091b6d7_279224cuda3std6ranges3__45__cpo9iter_moveE)
_ZN40_INTERNAL_79449064_4_k_cu_a091b6d7_279224cuda3std6ranges3__45__cpo9iter_moveE:
	.zero		1
	.type		_ZN40_INTERNAL_79449064_4_k_cu_a091b6d7_279224cuda3std3__45__cpo5beginE,@object
	.size		_ZN40_INTERNAL_79449064_4_k_cu_a091b6d7_279224cuda3std3__45__cpo5beginE,(_ZN40_INTERNAL_79449064_4_k_cu_a091b6d7_279224cuda3std3__442_GLOBAL__N__79449064_4_k_cu_a091b6d7_279226ignoreE - _ZN40_INTERNAL_79449064_4_k_cu_a091b6d7_279224cuda3std3__45__cpo5beginE)
_ZN40_INTERNAL_79449064_4_k_cu_a091b6d7_279224cuda3std3__45__cpo5beginE:
	.zero		1
	.type		_ZN40_INTERNAL_79449064_4_k_cu_a091b6d7_279224cuda3std3__442_GLOBAL__N__79449064_4_k_cu_a091b6d7_279226ignoreE,@object
	.size		_ZN40_INTERNAL_79449064_4_k_cu_a091b6d7_279224cuda3std3__442_GLOBAL__N__79449064_4_k_cu_a091b6d7_279226ignoreE,(_ZN40_INTERNAL_79449064_4_k_cu_a091b6d7_279224cute7productE - _ZN40_INTERNAL_79449064_4_k_cu_a091b6d7_279224cuda3std3__442_GLOBAL__N__79449064_4_k_cu_a091b6d7_279226ignoreE)
_ZN40_INTERNAL_79449064_4_k_cu_a091b6d7_279224cuda3std3__442_GLOBAL__N__79449064_4_k_cu_a091b6d7_279226ignoreE:
	.zero		1
	.type		_ZN40_INTERNAL_79449064_4_k_cu_a091b6d7_279224cute7productE,@object
	.size		_ZN40_INTERNAL_79449064_4_k_cu_a091b6d7_279224cute7productE,(_ZN40_INTERNAL_79449064_4_k_cu_a091b6d7_279224cuda3std3__45__cpo3endE - _ZN40_INTERNAL_79449064_4_k_cu_a091b6d7_279224cute7productE)
_ZN40_INTERNAL_79449064_4_k_cu_a091b6d7_279224cute7productE:
	.zero		1
	.type		_ZN40_INTERNAL_79449064_4_k_cu_a091b6d7_279224cuda3std3__45__cpo3endE,@object
	.size		_ZN40_INTERNAL_79449064_4_k_cu_a091b6d7_279224cuda3std3__45__cpo3endE,(_ZN40_INTERNAL_79449064_4_k_cu_a091b6d7_279224cuda3std3__419piecewise_constructE - _ZN40_INTERNAL_79449064_4_k_cu_a091b6d7_279224cuda3std3__45__cpo3endE)
_ZN40_INTERNAL_79449064_4_k_cu_a091b6d7_279224cuda3std3__45__cpo3endE:
	.zero		1
	.type		_ZN40_INTERNAL_79449064_4_k_cu_a091b6d7_279224cuda3std3__419piecewise_constructE,@object
	.size		_ZN40_INTERNAL_79449064_4_k_cu_a091b6d7_279224cuda3std3__419piecewise_constructE,(_ZN40_INTERNAL_79449064_4_k_cu_a091b6d7_279224cuda3std3__45__cpo4cendE - _ZN40_INTERNAL_79449064_4_k_cu_a091b6d7_279224cuda3std3__419piecewise_constructE)
_ZN40_INTERNAL_79449064_4_k_cu_a091b6d7_279224cuda3std3__419piecewise_constructE:
	.zero		1
	.type		_ZN40_INTERNAL_79449064_4_k_cu_a091b6d7_279224cuda3std3__45__cpo4cendE,@object
	.size		_ZN40_INTERNAL_79449064_4_k_cu_a091b6d7_279224cuda3std3__45__cpo4cendE,(_ZN40_INTERNAL_79449064_4_k_cu_a091b6d7_279224cuda3std6ranges3__45__cpo4swapE - _ZN40_INTERNAL_79449064_4_k_cu_a091b6d7_279224cuda3std3__45__cpo4cendE)
_ZN40_INTERNAL_79449064_4_k_cu_a091b6d7_279224cuda3std3__45__cpo4cendE:
	.zero		1
	.type		_ZN40_INTERNAL_79449064_4_k_cu_a091b6d7_279224cuda3std6ranges3__45__cpo4swapE,@object
	.size		_ZN40_INTERNAL_79449064_4_k_cu_a091b6d7_279224cuda3std6ranges3__45__cpo4swapE,(.L_9 - _ZN40_INTERNAL_79449064_4_k_cu_a091b6d7_279224cuda3std6ranges3__45__cpo4swapE)
_ZN40_INTERNAL_79449064_4_k_cu_a091b6d7_279224cuda3std6ranges3__45__cpo4swapE:
	.zero		1
.L_9:


//--------------------- .nv.constant0._ZN7cutlass13device_kernelINS_4gemm6kernel13GemmUniversalIN4cute5tupleIJiiiiEEENS1_10collective13CollectiveMmaINS1_39MainloopSm90TmaGmmaRmemAWarpSpecializedILi9ENS5_IJNS4_1CILi1EEESB_SB_EEENS1_35KernelTmaWarpSpecializedCooperativeEEENS5_IJNSA_ILi128EEENSA_ILi64EEESF_EEENS_12float_e4m3_tENS5_IJSB_llEEENS_12float_e5m2_tENS5_IJlSB_lEEENS4_8TiledMMAINS4_8MMA_AtomIJNS4_4SM904GMMA30MMA_64x64x32_F32E4M3E5M2_RS_TNILNSP_7ScaleInE1ELSR_1EEEEEENS4_6LayoutINS5_IJNSA_ILi2EEESB_SB_EEENS5_IJSB_NSA_ILi0EEESX_EEEEENS5_IJNS4_10UnderscoreES10_S10_EEEEENS4_13SM90_TMA_LOADENS4_14ComposedLayoutINS4_7SwizzleILi3ELi4ELi3EEENS4_18smem_ptr_flag_bitsILi8EEENSU_INS5_IJSF_NSA_ILi8EEEEEENS5_IJSB_SF_EEEEEEENS4_9Copy_AtomIJNS4_39AutoVectorizingCopyWithAssumedAlignmentILi128EEESI_EEENS4_8identityES13_NS14_IS16_S18_NSU_INS5_IJS19_SF_EEENS5_IJSF_SB_EEEEEEEvS1I_EENS_8epilogue10collective6detail29Sm90TmaWarpSpecializedAdapterINS1P_15DefaultEpilogueISI_SL_SL_NS1O_6thread17LinearCombinationISI_Li1EffLNS1T_9ScaleType4KindE0ELNS_15FloatRoundStyleE2ESI_EENS1_15EpilogueDefaultEEEEEvvEEEEvNT_6ParamsE --------------------------
	.section	.nv.constant0._ZN7cutlass13device_kernelINS_4gemm6kernel13GemmUniversalIN4cute5tupleIJiiiiEEENS1_10collective13CollectiveMmaINS1_39MainloopSm90TmaGmmaRmemAWarpSpecializedILi9ENS5_IJNS4_1CILi1EEESB_SB_EEENS1_35KernelTmaWarpSpecializedCooperativeEEENS5_IJNSA_ILi128EEENSA_ILi64EEESF_EEENS_12float_e4m3_tENS5_IJSB_llEEENS_12float_e5m2_tENS5_IJlSB_lEEENS4_8TiledMMAINS4_8MMA_AtomIJNS4_4SM904GMMA30MMA_64x64x32_F32E4M3E5M2_RS_TNILNSP_7ScaleInE1ELSR_1EEEEEENS4_6LayoutINS5_IJNSA_ILi2EEESB_SB_EEENS5_IJSB_NSA_ILi0EEESX_EEEEENS5_IJNS4_10UnderscoreES10_S10_EEEEENS4_13SM90_TMA_LOADENS4_14ComposedLayoutINS4_7SwizzleILi3ELi4ELi3EEENS4_18smem_ptr_flag_bitsILi8EEENSU_INS5_IJSF_NSA_ILi8EEEEEENS5_IJSB_SF_EEEEEEENS4_9Copy_AtomIJNS4_39AutoVectorizingCopyWithAssumedAlignmentILi128EEESI_EEENS4_8identityES13_NS14_IS16_S18_NSU_INS5_IJS19_SF_EEENS5_IJSF_SB_EEEEEEEvS1I_EENS_8epilogue10collective6detail29Sm90TmaWarpSpecializedAdapterINS1P_15DefaultEpilogueISI_SL_SL_NS1O_6thread17LinearCombinationISI_Li1EffLNS1T_9ScaleType4KindE0ELNS_15FloatRoundStyleE2ESI_EENS1_15EpilogueDefaultEEEEEvvEEEEvNT_6ParamsE,"a",@progbits
	.sectionflags	@""
	.align	4
.nv.constant0._ZN7cutlass13device_kernelINS_4gemm6kernel13GemmUniversalIN4cute5tupleIJiiiiEEENS1_10collective13CollectiveMmaINS1_39MainloopSm90TmaGmmaRmemAWarpSpecializedILi9ENS5_IJNS4_1CILi1EEESB_SB_EEENS1_35KernelTmaWarpSpecializedCooperativeEEENS5_IJNSA_ILi128EEENSA_ILi64EEESF_EEENS_12float_e4m3_tENS5_IJSB_llEEENS_12float_e5m2_tENS5_IJlSB_lEEENS4_8TiledMMAINS4_8MMA_AtomIJNS4_4SM904GMMA30MMA_64x64x32_F32E4M3E5M2_RS_TNILNSP_7ScaleInE1ELSR_1EEEEEENS4_6LayoutINS5_IJNSA_ILi2EEESB_SB_EEENS5_IJSB_NSA_ILi0EEESX_EEEEENS5_IJNS4_10UnderscoreES10_S10_EEEEENS4_13SM90_TMA_LOADENS4_14ComposedLayoutINS4_7SwizzleILi3ELi4ELi3EEENS4_18smem_ptr_flag_bitsILi8EEENSU_INS5_IJSF_NSA_ILi8EEEEEENS5_IJSB_SF_EEEEEEENS4_9Copy_AtomIJNS4_39AutoVectorizingCopyWithAssumedAlignmentILi128EEESI_EEENS4_8identityES13_NS14_IS16_S18_NSU_INS5_IJS19_SF_EEENS5_IJSF_SB_EEEEEEEvS1I_EENS_8epilogue10collective6detail29Sm90TmaWarpSpecializedAdapterINS1P_15DefaultEpilogueISI_SL_SL_NS1O_6thread17LinearCombinationISI_Li1EffLNS1T_9ScaleType4KindE0ELNS_15FloatRoundStyleE2ESI_EENS1_15EpilogueDefaultEEEEEvvEEEEvNT_6ParamsE:
	.zero		1664


//--------------------- SYMBOLS --------------------------

	.type		.nv.reservedSmem.offset0,@object
	.size		.nv.reservedSmem.offset0,0x4
	.type		__assertfail,@function
